//
// Generated by NVIDIA NVVM Compiler
//
// Compiler Build ID: CL-36424714
// Cuda compilation tools, release 13.0, V13.0.88
// Based on NVVM 20.0.0
//

.version 9.0
.target sm_100
.address_size 64

	// .globl	_Z8sigmoidfPfi
.func  (.param .b64 func_retval0) __internal_accurate_pow
(
	.param .b64 __internal_accurate_pow_param_0
)
;

.visible .entry _Z8sigmoidfPfi(
	.param .u64 .ptr .align 1 _Z8sigmoidfPfi_param_0,
	.param .u32 _Z8sigmoidfPfi_param_1
)
{
	.reg .pred 	%p<2>;
	.reg .b32 	%r<8>;
	.reg .b32 	%f<15>;
	.reg .b64 	%rd<5>;

	ld.param.u64 	%rd1, [_Z8sigmoidfPfi_param_0];
	ld.param.u32 	%r2, [_Z8sigmoidfPfi_param_1];
	mov.u32 	%r3, %ctaid.x;
	mov.u32 	%r4, %ntid.x;
	mov.u32 	%r5, %tid.x;
	mad.lo.s32 	%r1, %r3, %r4, %r5;
	setp.ge.u32 	%p1, %r1, %r2;
	@%p1 bra 	$L__BB0_2;
	cvta.to.global.u64 	%rd2, %rd1;
	mul.wide.u32 	%rd3, %r1, 4;
	add.s64 	%rd4, %rd2, %rd3;
	ld.global.f32 	%f1, [%rd4];
	fma.rn.f32 	%f2, %f1, 0fBBBB989D, 0f3F000000;
	cvt.sat.f32.f32 	%f3, %f2;
	mov.f32 	%f4, 0f4B400001;
	mov.f32 	%f5, 0f437C0000;
	fma.rm.f32 	%f6, %f3, %f5, %f4;
	add.f32 	%f7, %f6, 0fCB40007F;
	neg.f32 	%f8, %f7;
	fma.rn.f32 	%f9, %f1, 0fBFB8AA3B, %f8;
	fma.rn.f32 	%f10, %f1, 0fB2A57060, %f9;
	mov.b32 	%r6, %f6;
	shl.b32 	%r7, %r6, 23;
	mov.b32 	%f11, %r7;
	ex2.approx.ftz.f32 	%f12, %f10;
	fma.rn.f32 	%f13, %f12, %f11, 0f3F800000;
	rcp.rn.f32 	%f14, %f13;
	st.global.f32 	[%rd4], %f14;
$L__BB0_2:
	ret;

}
	// .globl	_Z7sigmoidPdi
.visible .entry _Z7sigmoidPdi(
	.param .u64 .ptr .align 1 _Z7sigmoidPdi_param_0,
	.param .u32 _Z7sigmoidPdi_param_1
)
{
	.reg .pred 	%p<5>;
	.reg .b32 	%r<21>;
	.reg .b32 	%f<3>;
	.reg .b64 	%rd<5>;
	.reg .b64 	%fd<30>;

	ld.param.u64 	%rd2, [_Z7sigmoidPdi_param_0];
	ld.param.u32 	%r5, [_Z7sigmoidPdi_param_1];
	mov.u32 	%r6, %ctaid.x;
	mov.u32 	%r7, %ntid.x;
	mov.u32 	%r8, %tid.x;
	mad.lo.s32 	%r1, %r6, %r7, %r8;
	setp.ge.u32 	%p1, %r1, %r5;
	@%p1 bra 	$L__BB1_5;
	cvta.to.global.u64 	%rd3, %rd2;
	mul.wide.u32 	%rd4, %r1, 8;
	add.s64 	%rd1, %rd3, %rd4;
	ld.global.f64 	%fd1, [%rd1];
	neg.f64 	%fd6, %fd1;
	fma.rn.f64 	%fd7, %fd1, 0dBFF71547652B82FE, 0d4338000000000000;
	{
	.reg .b32 %temp; 
	mov.b64 	{%r2, %temp}, %fd7;
	}
	mov.f64 	%fd8, 0dC338000000000000;
	add.rn.f64 	%fd9, %fd7, %fd8;
	fma.rn.f64 	%fd10, %fd9, 0dBFE62E42FEFA39EF, %fd6;
	fma.rn.f64 	%fd11, %fd9, 0dBC7ABC9E3B39803F, %fd10;
	fma.rn.f64 	%fd12, %fd11, 0d3E5ADE1569CE2BDF, 0d3E928AF3FCA213EA;
	fma.rn.f64 	%fd13, %fd12, %fd11, 0d3EC71DEE62401315;
	fma.rn.f64 	%fd14, %fd13, %fd11, 0d3EFA01997C89EB71;
	fma.rn.f64 	%fd15, %fd14, %fd11, 0d3F2A01A014761F65;
	fma.rn.f64 	%fd16, %fd15, %fd11, 0d3F56C16C1852B7AF;
	fma.rn.f64 	%fd17, %fd16, %fd11, 0d3F81111111122322;
	fma.rn.f64 	%fd18, %fd17, %fd11, 0d3FA55555555502A1;
	fma.rn.f64 	%fd19, %fd18, %fd11, 0d3FC5555555555511;
	fma.rn.f64 	%fd20, %fd19, %fd11, 0d3FE000000000000B;
	fma.rn.f64 	%fd21, %fd20, %fd11, 0d3FF0000000000000;
	fma.rn.f64 	%fd22, %fd21, %fd11, 0d3FF0000000000000;
	{
	.reg .b32 %temp; 
	mov.b64 	{%r3, %temp}, %fd22;
	}
	{
	.reg .b32 %temp; 
	mov.b64 	{%temp, %r4}, %fd22;
	}
	shl.b32 	%r9, %r2, 20;
	add.s32 	%r10, %r9, %r4;
	mov.b64 	%fd29, {%r3, %r10};
	{
	.reg .b32 %temp; 
	mov.b64 	{%temp, %r11}, %fd6;
	}
	mov.b32 	%f2, %r11;
	abs.f32 	%f1, %f2;
	setp.lt.f32 	%p2, %f1, 0f4086232B;
	@%p2 bra 	$L__BB1_4;
	setp.gt.f64 	%p3, %fd1, 0d0000000000000000;
	mov.f64 	%fd23, 0d7FF0000000000000;
	sub.f64 	%fd24, %fd23, %fd1;
	selp.f64 	%fd29, 0d0000000000000000, %fd24, %p3;
	setp.geu.f32 	%p4, %f1, 0f40874800;
	@%p4 bra 	$L__BB1_4;
	shr.u32 	%r12, %r2, 31;
	add.s32 	%r13, %r2, %r12;
	shr.s32 	%r14, %r13, 1;
	shl.b32 	%r15, %r14, 20;
	add.s32 	%r16, %r4, %r15;
	mov.b64 	%fd25, {%r3, %r16};
	sub.s32 	%r17, %r2, %r14;
	shl.b32 	%r18, %r17, 20;
	add.s32 	%r19, %r18, 1072693248;
	mov.b32 	%r20, 0;
	mov.b64 	%fd26, {%r20, %r19};
	mul.f64 	%fd29, %fd26, %fd25;
$L__BB1_4:
	add.f64 	%fd27, %fd29, 0d3FF0000000000000;
	rcp.rn.f64 	%fd28, %fd27;
	st.global.f64 	[%rd1], %fd28;
$L__BB1_5:
	ret;

}
	// .globl	_Z7myTanhfPfi
.visible .entry _Z7myTanhfPfi(
	.param .u64 .ptr .align 1 _Z7myTanhfPfi_param_0,
	.param .u32 _Z7myTanhfPfi_param_1
)
{
	.reg .pred 	%p<4>;
	.reg .b32 	%r<6>;
	.reg .b32 	%f<17>;
	.reg .b64 	%rd<5>;

	ld.param.u64 	%rd1, [_Z7myTanhfPfi_param_0];
	ld.param.u32 	%r2, [_Z7myTanhfPfi_param_1];
	mov.u32 	%r3, %ctaid.x;
	mov.u32 	%r4, %ntid.x;
	mov.u32 	%r5, %tid.x;
	mad.lo.s32 	%r1, %r3, %r4, %r5;
	setp.ge.u32 	%p1, %r1, %r2;
	@%p1 bra 	$L__BB2_2;
	cvta.to.global.u64 	%rd2, %rd1;
	mul.wide.u32 	%rd3, %r1, 4;
	add.s64 	%rd4, %rd2, %rd3;
	ld.global.f32 	%f1, [%rd4];
	abs.f32 	%f2, %f1;
	mul.f32 	%f3, %f2, 0f4038AA3B;
	ex2.approx.ftz.f32 	%f4, %f3;
	add.f32 	%f5, %f4, 0f3F800000;
	rcp.approx.ftz.f32 	%f6, %f5;
	fma.rn.f32 	%f7, %f6, 0fC0000000, 0f3F800000;
	setp.ge.f32 	%p2, %f2, 0f41102CB4;
	selp.f32 	%f8, 0f3F800000, %f7, %p2;
	copysign.f32 	%f9, %f1, %f8;
	mul.f32 	%f10, %f1, %f1;
	fma.rn.f32 	%f11, %f10, 0f3C80F082, 0fBD563CAE;
	fma.rn.f32 	%f12, %f11, %f10, 0f3E085941;
	fma.rn.f32 	%f13, %f12, %f10, 0fBEAAA9ED;
	fma.rn.f32 	%f14, %f13, %f10, 0f00000000;
	fma.rn.f32 	%f15, %f14, %f1, %f1;
	setp.ge.f32 	%p3, %f2, 0f3F19999A;
	selp.f32 	%f16, %f9, %f15, %p3;
	st.global.f32 	[%rd4], %f16;
$L__BB2_2:
	ret;

}
	// .globl	_Z6myTanhPdi
.visible .entry _Z6myTanhPdi(
	.param .u64 .ptr .align 1 _Z6myTanhPdi_param_0,
	.param .u32 _Z6myTanhPdi_param_1
)
{
	.reg .pred 	%p<4>;
	.reg .b32 	%r<9>;
	.reg .b32 	%f<5>;
	.reg .b64 	%rd<5>;
	.reg .b64 	%fd<47>;

	ld.param.u64 	%rd2, [_Z6myTanhPdi_param_0];
	ld.param.u32 	%r3, [_Z6myTanhPdi_param_1];
	mov.u32 	%r4, %ctaid.x;
	mov.u32 	%r5, %ntid.x;
	mov.u32 	%r6, %tid.x;
	mad.lo.s32 	%r1, %r4, %r5, %r6;
	setp.ge.u32 	%p1, %r1, %r3;
	@%p1 bra 	$L__BB3_5;
	cvta.to.global.u64 	%rd3, %rd2;
	mul.wide.u32 	%rd4, %r1, 8;
	add.s64 	%rd1, %rd3, %rd4;
	ld.global.f64 	%fd1, [%rd1];
	{
	.reg .b32 %temp; 
	mov.b64 	{%temp, %r7}, %fd1;
	}
	and.b32  	%r2, %r7, 2147483647;
	{
	.reg .b32 %temp; 
	mov.b64 	{%r8, %temp}, %fd1;
	}
	mov.b64 	%fd2, {%r8, %r2};
	setp.ltu.f64 	%p2, %fd2, 0d3FE4F92224DD2F1A;
	@%p2 bra 	$L__BB3_3;
	add.f64 	%fd6, %fd2, %fd2;
	cvt.rn.f32.f64 	%f1, %fd6;
	mul.f32 	%f2, %f1, 0f3FB8AA3B;
	cvt.rni.f32.f32 	%f3, %f2;
	cvt.f64.f32 	%fd7, %f3;
	fma.rn.f64 	%fd8, %fd7, 0dBFE62E42FEFA39EF, %fd6;
	fma.rn.f64 	%fd9, %fd8, 0d3E5AE904A4741B81, 0d3E928A27F89B6999;
	fma.rn.f64 	%fd10, %fd9, %fd8, 0d3EC71DE715FF7E07;
	fma.rn.f64 	%fd11, %fd10, %fd8, 0d3EFA019A6B0AC45A;
	fma.rn.f64 	%fd12, %fd11, %fd8, 0d3F2A01A017EED94F;
	fma.rn.f64 	%fd13, %fd12, %fd8, 0d3F56C16C17F2A71B;
	fma.rn.f64 	%fd14, %fd13, %fd8, 0d3F811111111173C4;
	fma.rn.f64 	%fd15, %fd14, %fd8, 0d3FA555555555211A;
	fma.rn.f64 	%fd16, %fd15, %fd8, 0d3FC5555555555540;
	fma.rn.f64 	%fd17, %fd16, %fd8, 0d3FE0000000000005;
	mul.f64 	%fd18, %fd8, %fd17;
	fma.rn.f64 	%fd19, %fd18, %fd8, %fd8;
	ex2.approx.ftz.f32 	%f4, %f3;
	cvt.f64.f32 	%fd20, %f4;
	mov.f64 	%fd21, 0d3FF0000000000000;
	sub.f64 	%fd22, %fd21, %fd20;
	neg.f64 	%fd23, %fd19;
	fma.rn.f64 	%fd24, %fd23, %fd20, %fd22;
	mov.f64 	%fd25, 0d4000000000000000;
	sub.f64 	%fd26, %fd25, %fd24;
	rcp.approx.ftz.f64 	%fd27, %fd26;
	neg.f64 	%fd28, %fd26;
	fma.rn.f64 	%fd29, %fd28, %fd27, 0d3FF0000000000000;
	fma.rn.f64 	%fd30, %fd29, %fd29, %fd29;
	fma.rn.f64 	%fd31, %fd30, %fd27, %fd27;
	fma.rn.f64 	%fd32, %fd31, 0dC000000000000000, 0d3FF0000000000000;
	setp.gt.u32 	%p3, %r2, 1077088193;
	selp.f64 	%fd33, 0d3FF0000000000000, %fd32, %p3;
	copysign.f64 	%fd46, %fd1, %fd33;
	bra.uni 	$L__BB3_4;
$L__BB3_3:
	mul.f64 	%fd34, %fd1, %fd1;
	fma.rn.f64 	%fd35, %fd34, 0dBEF0BC46E2F5E964, 0d3F14359F420AFC3D;
	fma.rn.f64 	%fd36, %fd35, %fd34, 0dBF2DF9F0728C5D84;
	fma.rn.f64 	%fd37, %fd36, %fd34, 0d3F4337D1CEC4F033;
	fma.rn.f64 	%fd38, %fd37, %fd34, 0dBF57D6E9674335B3;
	fma.rn.f64 	%fd39, %fd38, %fd34, 0d3F6D6D000D7AAD3D;
	fma.rn.f64 	%fd40, %fd39, %fd34, 0dBF8226E1F3CF1EF5;
	fma.rn.f64 	%fd41, %fd40, %fd34, 0d3F9664F47EC0C8CF;
	fma.rn.f64 	%fd42, %fd41, %fd34, 0dBFABA1BA1B80AB40;
	fma.rn.f64 	%fd43, %fd42, %fd34, 0d3FC111111110FA4A;
	fma.rn.f64 	%fd44, %fd43, %fd34, 0dBFD5555555555550;
	fma.rn.f64 	%fd45, %fd44, %fd34, 0d0000000000000000;
	fma.rn.f64 	%fd46, %fd45, %fd1, %fd1;
$L__BB3_4:
	st.global.f64 	[%rd1], %fd46;
$L__BB3_5:
	ret;

}
	// .globl	_Z5clipfPfffi
.visible .entry _Z5clipfPfffi(
	.param .u64 .ptr .align 1 _Z5clipfPfffi_param_0,
	.param .f32 _Z5clipfPfffi_param_1,
	.param .f32 _Z5clipfPfffi_param_2,
	.param .u32 _Z5clipfPfffi_param_3
)
{
	.reg .pred 	%p<2>;
	.reg .b32 	%r<6>;
	.reg .b32 	%f<6>;
	.reg .b64 	%rd<5>;

	ld.param.u64 	%rd1, [_Z5clipfPfffi_param_0];
	ld.param.f32 	%f1, [_Z5clipfPfffi_param_1];
	ld.param.f32 	%f2, [_Z5clipfPfffi_param_2];
	ld.param.u32 	%r2, [_Z5clipfPfffi_param_3];
	mov.u32 	%r3, %ctaid.x;
	mov.u32 	%r4, %ntid.x;
	mov.u32 	%r5, %tid.x;
	mad.lo.s32 	%r1, %r3, %r4, %r5;
	setp.ge.u32 	%p1, %r1, %r2;
	@%p1 bra 	$L__BB4_2;
	cvta.to.global.u64 	%rd2, %rd1;
	mul.wide.u32 	%rd3, %r1, 4;
	add.s64 	%rd4, %rd2, %rd3;
	ld.global.f32 	%f3, [%rd4];
	min.f32 	%f4, %f3, %f2;
	max.f32 	%f5, %f4, %f1;
	st.global.f32 	[%rd4], %f5;
$L__BB4_2:
	ret;

}
	// .globl	_Z4clipPdddi
.visible .entry _Z4clipPdddi(
	.param .u64 .ptr .align 1 _Z4clipPdddi_param_0,
	.param .f64 _Z4clipPdddi_param_1,
	.param .f64 _Z4clipPdddi_param_2,
	.param .u32 _Z4clipPdddi_param_3
)
{
	.reg .pred 	%p<2>;
	.reg .b32 	%r<6>;
	.reg .b64 	%rd<5>;
	.reg .b64 	%fd<6>;

	ld.param.u64 	%rd1, [_Z4clipPdddi_param_0];
	ld.param.f64 	%fd1, [_Z4clipPdddi_param_1];
	ld.param.f64 	%fd2, [_Z4clipPdddi_param_2];
	ld.param.u32 	%r2, [_Z4clipPdddi_param_3];
	mov.u32 	%r3, %ctaid.x;
	mov.u32 	%r4, %ntid.x;
	mov.u32 	%r5, %tid.x;
	mad.lo.s32 	%r1, %r3, %r4, %r5;
	setp.ge.u32 	%p1, %r1, %r2;
	@%p1 bra 	$L__BB5_2;
	cvta.to.global.u64 	%rd2, %rd1;
	mul.wide.u32 	%rd3, %r1, 8;
	add.s64 	%rd4, %rd2, %rd3;
	ld.global.f64 	%fd3, [%rd4];
	min.f64 	%fd4, %fd3, %fd2;
	max.f64 	%fd5, %fd4, %fd1;
	st.global.f64 	[%rd4], %fd5;
$L__BB5_2:
	ret;

}
	// .globl	_Z22inplaceReluDerivativefPfS_i
.visible .entry _Z22inplaceReluDerivativefPfS_i(
	.param .u64 .ptr .align 1 _Z22inplaceReluDerivativefPfS_i_param_0,
	.param .u64 .ptr .align 1 _Z22inplaceReluDerivativefPfS_i_param_1,
	.param .u32 _Z22inplaceReluDerivativefPfS_i_param_2
)
{
	.reg .pred 	%p<3>;
	.reg .b32 	%r<7>;
	.reg .b32 	%f<2>;
	.reg .b64 	%rd<9>;

	ld.param.u64 	%rd1, [_Z22inplaceReluDerivativefPfS_i_param_0];
	ld.param.u64 	%rd2, [_Z22inplaceReluDerivativefPfS_i_param_1];
	ld.param.u32 	%r2, [_Z22inplaceReluDerivativefPfS_i_param_2];
	mov.u32 	%r3, %ctaid.x;
	mov.u32 	%r4, %ntid.x;
	mov.u32 	%r5, %tid.x;
	mad.lo.s32 	%r1, %r3, %r4, %r5;
	setp.ge.u32 	%p1, %r1, %r2;
	@%p1 bra 	$L__BB6_3;
	cvta.to.global.u64 	%rd3, %rd1;
	mul.wide.u32 	%rd4, %r1, 4;
	add.s64 	%rd5, %rd3, %rd4;
	ld.global.f32 	%f1, [%rd5];
	setp.neu.f32 	%p2, %f1, 0f00000000;
	@%p2 bra 	$L__BB6_3;
	cvta.to.global.u64 	%rd6, %rd2;
	add.s64 	%rd8, %rd6, %rd4;
	mov.b32 	%r6, 0;
	st.global.u32 	[%rd8], %r6;
$L__BB6_3:
	ret;

}
	// .globl	_Z21inplaceReluDerivativePdS_i
.visible .entry _Z21inplaceReluDerivativePdS_i(
	.param .u64 .ptr .align 1 _Z21inplaceReluDerivativePdS_i_param_0,
	.param .u64 .ptr .align 1 _Z21inplaceReluDerivativePdS_i_param_1,
	.param .u32 _Z21inplaceReluDerivativePdS_i_param_2
)
{
	.reg .pred 	%p<3>;
	.reg .b32 	%r<6>;
	.reg .b64 	%rd<10>;
	.reg .b64 	%fd<2>;

	ld.param.u64 	%rd1, [_Z21inplaceReluDerivativePdS_i_param_0];
	ld.param.u64 	%rd2, [_Z21inplaceReluDerivativePdS_i_param_1];
	ld.param.u32 	%r2, [_Z21inplaceReluDerivativePdS_i_param_2];
	mov.u32 	%r3, %ctaid.x;
	mov.u32 	%r4, %ntid.x;
	mov.u32 	%r5, %tid.x;
	mad.lo.s32 	%r1, %r3, %r4, %r5;
	setp.ge.u32 	%p1, %r1, %r2;
	@%p1 bra 	$L__BB7_3;
	cvta.to.global.u64 	%rd3, %rd1;
	mul.wide.u32 	%rd4, %r1, 8;
	add.s64 	%rd5, %rd3, %rd4;
	ld.global.f64 	%fd1, [%rd5];
	setp.neu.f64 	%p2, %fd1, 0d0000000000000000;
	@%p2 bra 	$L__BB7_3;
	cvta.to.global.u64 	%rd6, %rd2;
	add.s64 	%rd8, %rd6, %rd4;
	mov.b64 	%rd9, 0;
	st.global.u64 	[%rd8], %rd9;
$L__BB7_3:
	ret;

}
	// .globl	_Z13squaredErrorfPfS_S_i
.visible .entry _Z13squaredErrorfPfS_S_i(
	.param .u64 .ptr .align 1 _Z13squaredErrorfPfS_S_i_param_0,
	.param .u64 .ptr .align 1 _Z13squaredErrorfPfS_S_i_param_1,
	.param .u64 .ptr .align 1 _Z13squaredErrorfPfS_S_i_param_2,
	.param .u32 _Z13squaredErrorfPfS_S_i_param_3
)
{
	.reg .pred 	%p<11>;
	.reg .b32 	%r<17>;
	.reg .b32 	%f<67>;
	.reg .b64 	%rd<12>;

	ld.param.u64 	%rd1, [_Z13squaredErrorfPfS_S_i_param_0];
	ld.param.u64 	%rd2, [_Z13squaredErrorfPfS_S_i_param_1];
	ld.param.u64 	%rd3, [_Z13squaredErrorfPfS_S_i_param_2];
	ld.param.u32 	%r2, [_Z13squaredErrorfPfS_S_i_param_3];
	mov.u32 	%r3, %ctaid.x;
	mov.u32 	%r4, %ntid.x;
	mov.u32 	%r5, %tid.x;
	mad.lo.s32 	%r1, %r3, %r4, %r5;
	setp.ge.u32 	%p1, %r1, %r2;
	@%p1 bra 	$L__BB8_7;
	cvta.to.global.u64 	%rd4, %rd1;
	cvta.to.global.u64 	%rd5, %rd2;
	mul.wide.u32 	%rd6, %r1, 4;
	add.s64 	%rd7, %rd4, %rd6;
	ld.global.f32 	%f8, [%rd7];
	add.s64 	%rd8, %rd5, %rd6;
	ld.global.f32 	%f9, [%rd8];
	sub.f32 	%f1, %f8, %f9;
	abs.f32 	%f2, %f1;
	setp.eq.f32 	%p2, %f1, 0f3F800000;
	mov.f32 	%f66, 0f3F800000;
	@%p2 bra 	$L__BB8_6;
	setp.num.f32 	%p3, %f2, %f2;
	@%p3 bra 	$L__BB8_4;
	mov.f32 	%f65, 0f40000000;
	add.rn.f32 	%f66, %f1, %f65;
	bra.uni 	$L__BB8_6;
$L__BB8_4:
	setp.lt.f32 	%p4, %f2, 0f00800000;
	mul.f32 	%f10, %f2, 0f4B800000;
	selp.f32 	%f11, %f10, %f2, %p4;
	mov.b32 	%r6, %f11;
	add.s32 	%r7, %r6, -1060439283;
	and.b32  	%r8, %r7, -8388608;
	sub.s32 	%r9, %r6, %r8;
	mov.b32 	%f12, %r9;
	cvt.rn.f32.s32 	%f13, %r8;
	selp.f32 	%f14, 0fC1C00000, 0f00000000, %p4;
	fma.rn.f32 	%f15, %f13, 0f34000000, %f14;
	add.f32 	%f16, %f12, 0fBF800000;
	add.f32 	%f17, %f12, 0f3F800000;
	rcp.approx.ftz.f32 	%f18, %f17;
	add.f32 	%f19, %f16, %f16;
	mul.f32 	%f20, %f19, %f18;
	mul.f32 	%f21, %f20, %f20;
	neg.f32 	%f22, %f20;
	sub.f32 	%f23, %f16, %f20;
	add.f32 	%f24, %f23, %f23;
	fma.rn.f32 	%f25, %f22, %f16, %f24;
	mul.rn.f32 	%f26, %f18, %f25;
	fma.rn.f32 	%f27, %f21, 0f3A2C32E4, 0f3B52E7DB;
	fma.rn.f32 	%f28, %f27, %f21, 0f3C93BB73;
	fma.rn.f32 	%f29, %f28, %f21, 0f3DF6384F;
	mul.rn.f32 	%f30, %f29, %f21;
	fma.rn.f32 	%f31, %f20, 0f3FB8AA3B, %f15;
	mul.f32 	%f32, %f30, 0f40400000;
	sub.f32 	%f33, %f15, %f31;
	fma.rn.f32 	%f34, %f20, 0f3FB8AA3B, %f33;
	fma.rn.f32 	%f35, %f26, 0f3FB8AA3B, %f34;
	fma.rn.f32 	%f36, %f20, 0f32A55E34, %f35;
	fma.rn.f32 	%f37, %f32, %f26, %f36;
	fma.rn.f32 	%f38, %f30, %f20, %f37;
	add.rn.f32 	%f39, %f31, %f38;
	mov.f32 	%f40, 0f40000000;
	mul.rn.f32 	%f41, %f39, %f40;
	cvt.rni.f32.f32 	%f42, %f41;
	sub.f32 	%f43, %f41, %f42;
	neg.f32 	%f44, %f41;
	fma.rn.f32 	%f45, %f39, 0f40000000, %f44;
	neg.f32 	%f46, %f31;
	add.rn.f32 	%f47, %f39, %f46;
	neg.f32 	%f48, %f47;
	add.rn.f32 	%f49, %f38, %f48;
	fma.rn.f32 	%f50, %f49, 0f40000000, %f45;
	add.f32 	%f51, %f43, %f50;
	setp.gt.f32 	%p5, %f42, 0f00000000;
	selp.b32 	%r10, 0, -2097152000, %p5;
	setp.neu.f32 	%p6, %f1, 0f00000000;
	setp.neu.f32 	%p7, %f2, 0f7F800000;
	setp.lt.f32 	%p8, %f41, 0f00000000;
	selp.f32 	%f52, 0f00000000, 0f7F800000, %p8;
	abs.f32 	%f53, %f41;
	setp.gt.f32 	%p9, %f53, 0f43180000;
	cvt.rzi.s32.f32 	%r11, %f42;
	shl.b32 	%r12, %r11, 23;
	sub.s32 	%r13, %r12, %r10;
	mov.b32 	%f54, %r13;
	add.s32 	%r14, %r10, 2130706432;
	mov.b32 	%f55, %r14;
	fma.rn.f32 	%f56, %f51, 0f391FCB8E, 0f3AAF85ED;
	fma.rn.f32 	%f57, %f56, %f51, 0f3C1D9856;
	fma.rn.f32 	%f58, %f57, %f51, 0f3D6357BB;
	fma.rn.f32 	%f59, %f58, %f51, 0f3E75FDEC;
	fma.rn.f32 	%f60, %f59, %f51, 0f3F317218;
	fma.rn.f32 	%f61, %f60, %f51, 0f3F800000;
	mul.f32 	%f62, %f61, %f55;
	mul.f32 	%f63, %f62, %f54;
	selp.f32 	%f66, %f52, %f63, %p9;
	and.pred  	%p10, %p6, %p7;
	@%p10 bra 	$L__BB8_6;
	add.f32 	%f64, %f1, %f1;
	mov.b32 	%r15, %f64;
	and.b32  	%r16, %r15, 2147483647;
	mov.b32 	%f66, %r16;
$L__BB8_6:
	cvta.to.global.u64 	%rd9, %rd3;
	add.s64 	%rd11, %rd9, %rd6;
	st.global.f32 	[%rd11], %f66;
$L__BB8_7:
	ret;

}
	// .globl	_Z12squaredErrorPdS_S_i
.visible .entry _Z12squaredErrorPdS_S_i(
	.param .u64 .ptr .align 1 _Z12squaredErrorPdS_S_i_param_0,
	.param .u64 .ptr .align 1 _Z12squaredErrorPdS_S_i_param_1,
	.param .u64 .ptr .align 1 _Z12squaredErrorPdS_S_i_param_2,
	.param .u32 _Z12squaredErrorPdS_S_i_param_3
)
{
	.reg .pred 	%p<15>;
	.reg .b32 	%r<24>;
	.reg .b64 	%rd<12>;
	.reg .b64 	%fd<21>;

	ld.param.u64 	%rd1, [_Z12squaredErrorPdS_S_i_param_0];
	ld.param.u64 	%rd2, [_Z12squaredErrorPdS_S_i_param_1];
	ld.param.u64 	%rd3, [_Z12squaredErrorPdS_S_i_param_2];
	ld.param.u32 	%r5, [_Z12squaredErrorPdS_S_i_param_3];
	mov.u32 	%r6, %ctaid.x;
	mov.u32 	%r7, %ntid.x;
	mov.u32 	%r8, %tid.x;
	mad.lo.s32 	%r1, %r6, %r7, %r8;
	setp.ge.u32 	%p1, %r1, %r5;
	@%p1 bra 	$L__BB9_9;
	cvta.to.global.u64 	%rd4, %rd1;
	cvta.to.global.u64 	%rd5, %rd2;
	mul.wide.u32 	%rd6, %r1, 8;
	add.s64 	%rd7, %rd4, %rd6;
	ld.global.f64 	%fd9, [%rd7];
	add.s64 	%rd8, %rd5, %rd6;
	ld.global.f64 	%fd10, [%rd8];
	sub.f64 	%fd1, %fd9, %fd10;
	{
	.reg .b32 %temp; 
	mov.b64 	{%temp, %r2}, %fd1;
	}
	mov.f64 	%fd11, 0d4000000000000000;
	{
	.reg .b32 %temp; 
	mov.b64 	{%temp, %r9}, %fd11;
	}
	and.b32  	%r4, %r9, 2146435072;
	setp.eq.s32 	%p2, %r4, 1062207488;
	abs.f64 	%fd2, %fd1;
	{ // callseq 0, 0
	.param .b64 param0;
	st.param.f64 	[param0], %fd2;
	.param .b64 retval0;
	call.uni (retval0), 
	__internal_accurate_pow, 
	(
	param0
	);
	ld.param.f64 	%fd12, [retval0];
	} // callseq 0
	setp.lt.s32 	%p3, %r2, 0;
	neg.f64 	%fd14, %fd12;
	selp.f64 	%fd15, %fd14, %fd12, %p2;
	selp.f64 	%fd20, %fd15, %fd12, %p3;
	setp.neu.f64 	%p4, %fd1, 0d0000000000000000;
	@%p4 bra 	$L__BB9_3;
	setp.eq.s32 	%p5, %r4, 1062207488;
	selp.b32 	%r10, %r2, 0, %p5;
	setp.lt.s32 	%p6, %r9, 0;
	or.b32  	%r11, %r10, 2146435072;
	selp.b32 	%r12, %r11, %r10, %p6;
	mov.b32 	%r13, 0;
	mov.b64 	%fd20, {%r13, %r12};
$L__BB9_3:
	add.f64 	%fd16, %fd1, 0d4000000000000000;
	{
	.reg .b32 %temp; 
	mov.b64 	{%temp, %r14}, %fd16;
	}
	and.b32  	%r15, %r14, 2146435072;
	setp.ne.s32 	%p7, %r15, 2146435072;
	@%p7 bra 	$L__BB9_8;
	setp.num.f64 	%p8, %fd1, %fd1;
	@%p8 bra 	$L__BB9_6;
	mov.f64 	%fd17, 0d4000000000000000;
	add.rn.f64 	%fd20, %fd1, %fd17;
	bra.uni 	$L__BB9_8;
$L__BB9_6:
	setp.neu.f64 	%p9, %fd2, 0d7FF0000000000000;
	@%p9 bra 	$L__BB9_8;
	setp.lt.s32 	%p10, %r2, 0;
	setp.eq.s32 	%p11, %r4, 1062207488;
	setp.lt.s32 	%p12, %r9, 0;
	selp.b32 	%r17, 0, 2146435072, %p12;
	and.b32  	%r18, %r9, 2147483647;
	setp.ne.s32 	%p13, %r18, 1071644672;
	or.b32  	%r19, %r17, -2147483648;
	selp.b32 	%r20, %r19, %r17, %p13;
	selp.b32 	%r21, %r20, %r17, %p11;
	selp.b32 	%r22, %r21, %r17, %p10;
	mov.b32 	%r23, 0;
	mov.b64 	%fd20, {%r23, %r22};
$L__BB9_8:
	setp.eq.f64 	%p14, %fd1, 0d3FF0000000000000;
	selp.f64 	%fd18, 0d3FF0000000000000, %fd20, %p14;
	cvta.to.global.u64 	%rd9, %rd3;
	add.s64 	%rd11, %rd9, %rd6;
	st.global.f64 	[%rd11], %fd18;
$L__BB9_9:
	ret;

}
	// .globl	_Z8logLossfPfS_S_i
.visible .entry _Z8logLossfPfS_S_i(
	.param .u64 .ptr .align 1 _Z8logLossfPfS_S_i_param_0,
	.param .u64 .ptr .align 1 _Z8logLossfPfS_S_i_param_1,
	.param .u64 .ptr .align 1 _Z8logLossfPfS_S_i_param_2,
	.param .u32 _Z8logLossfPfS_S_i_param_3
)
{
	.reg .pred 	%p<5>;
	.reg .b32 	%r<10>;
	.reg .b32 	%f<25>;
	.reg .b64 	%rd<11>;

	ld.param.u64 	%rd1, [_Z8logLossfPfS_S_i_param_0];
	ld.param.u64 	%rd2, [_Z8logLossfPfS_S_i_param_1];
	ld.param.u64 	%rd3, [_Z8logLossfPfS_S_i_param_2];
	ld.param.u32 	%r2, [_Z8logLossfPfS_S_i_param_3];
	mov.u32 	%r3, %ctaid.x;
	mov.u32 	%r4, %ntid.x;
	mov.u32 	%r5, %tid.x;
	mad.lo.s32 	%r1, %r3, %r4, %r5;
	setp.ge.u32 	%p1, %r1, %r2;
	@%p1 bra 	$L__BB10_2;
	cvta.to.global.u64 	%rd4, %rd1;
	cvta.to.global.u64 	%rd5, %rd2;
	cvta.to.global.u64 	%rd6, %rd3;
	mul.wide.u32 	%rd7, %r1, 4;
	add.s64 	%rd8, %rd4, %rd7;
	ld.global.f32 	%f1, [%rd8];
	add.s64 	%rd9, %rd5, %rd7;
	ld.global.f32 	%f2, [%rd9];
	setp.lt.f32 	%p2, %f2, 0f00800000;
	mul.f32 	%f3, %f2, 0f4B000000;
	selp.f32 	%f4, %f3, %f2, %p2;
	selp.f32 	%f5, 0fC1B80000, 0f00000000, %p2;
	mov.b32 	%r6, %f4;
	add.s32 	%r7, %r6, -1059760811;
	and.b32  	%r8, %r7, -8388608;
	sub.s32 	%r9, %r6, %r8;
	mov.b32 	%f6, %r9;
	cvt.rn.f32.s32 	%f7, %r8;
	fma.rn.f32 	%f8, %f7, 0f34000000, %f5;
	add.f32 	%f9, %f6, 0fBF800000;
	fma.rn.f32 	%f10, %f9, 0fBE055027, 0f3E1039F6;
	fma.rn.f32 	%f11, %f10, %f9, 0fBDF8CDCC;
	fma.rn.f32 	%f12, %f11, %f9, 0f3E0F2955;
	fma.rn.f32 	%f13, %f12, %f9, 0fBE2AD8B9;
	fma.rn.f32 	%f14, %f13, %f9, 0f3E4CED0B;
	fma.rn.f32 	%f15, %f14, %f9, 0fBE7FFF22;
	fma.rn.f32 	%f16, %f15, %f9, 0f3EAAAA78;
	fma.rn.f32 	%f17, %f16, %f9, 0fBF000000;
	mul.f32 	%f18, %f9, %f17;
	fma.rn.f32 	%f19, %f18, %f9, %f9;
	fma.rn.f32 	%f20, %f8, 0f3F317218, %f19;
	setp.gt.u32 	%p3, %r6, 2139095039;
	fma.rn.f32 	%f21, %f4, 0f7F800000, 0f7F800000;
	selp.f32 	%f22, %f21, %f20, %p3;
	setp.eq.f32 	%p4, %f4, 0f00000000;
	selp.f32 	%f23, 0fFF800000, %f22, %p4;
	mul.f32 	%f24, %f1, %f23;
	add.s64 	%rd10, %rd6, %rd7;
	st.global.f32 	[%rd10], %f24;
$L__BB10_2:
	ret;

}
	// .globl	_Z7logLossPdPfS_i
.visible .entry _Z7logLossPdPfS_i(
	.param .u64 .ptr .align 1 _Z7logLossPdPfS_i_param_0,
	.param .u64 .ptr .align 1 _Z7logLossPdPfS_i_param_1,
	.param .u64 .ptr .align 1 _Z7logLossPdPfS_i_param_2,
	.param .u32 _Z7logLossPdPfS_i_param_3
)
{
	.reg .pred 	%p<5>;
	.reg .b32 	%r<10>;
	.reg .b32 	%f<23>;
	.reg .b64 	%rd<12>;
	.reg .b64 	%fd<4>;

	ld.param.u64 	%rd1, [_Z7logLossPdPfS_i_param_0];
	ld.param.u64 	%rd2, [_Z7logLossPdPfS_i_param_1];
	ld.param.u64 	%rd3, [_Z7logLossPdPfS_i_param_2];
	ld.param.u32 	%r2, [_Z7logLossPdPfS_i_param_3];
	mov.u32 	%r3, %ctaid.x;
	mov.u32 	%r4, %ntid.x;
	mov.u32 	%r5, %tid.x;
	mad.lo.s32 	%r1, %r3, %r4, %r5;
	setp.ge.u32 	%p1, %r1, %r2;
	@%p1 bra 	$L__BB11_2;
	cvta.to.global.u64 	%rd4, %rd1;
	cvta.to.global.u64 	%rd5, %rd2;
	cvta.to.global.u64 	%rd6, %rd3;
	mul.wide.u32 	%rd7, %r1, 8;
	add.s64 	%rd8, %rd4, %rd7;
	ld.global.f64 	%fd1, [%rd8];
	mul.wide.u32 	%rd9, %r1, 4;
	add.s64 	%rd10, %rd5, %rd9;
	ld.global.f32 	%f1, [%rd10];
	setp.lt.f32 	%p2, %f1, 0f00800000;
	mul.f32 	%f2, %f1, 0f4B000000;
	selp.f32 	%f3, %f2, %f1, %p2;
	selp.f32 	%f4, 0fC1B80000, 0f00000000, %p2;
	mov.b32 	%r6, %f3;
	add.s32 	%r7, %r6, -1059760811;
	and.b32  	%r8, %r7, -8388608;
	sub.s32 	%r9, %r6, %r8;
	mov.b32 	%f5, %r9;
	cvt.rn.f32.s32 	%f6, %r8;
	fma.rn.f32 	%f7, %f6, 0f34000000, %f4;
	add.f32 	%f8, %f5, 0fBF800000;
	fma.rn.f32 	%f9, %f8, 0fBE055027, 0f3E1039F6;
	fma.rn.f32 	%f10, %f9, %f8, 0fBDF8CDCC;
	fma.rn.f32 	%f11, %f10, %f8, 0f3E0F2955;
	fma.rn.f32 	%f12, %f11, %f8, 0fBE2AD8B9;
	fma.rn.f32 	%f13, %f12, %f8, 0f3E4CED0B;
	fma.rn.f32 	%f14, %f13, %f8, 0fBE7FFF22;
	fma.rn.f32 	%f15, %f14, %f8, 0f3EAAAA78;
	fma.rn.f32 	%f16, %f15, %f8, 0fBF000000;
	mul.f32 	%f17, %f8, %f16;
	fma.rn.f32 	%f18, %f17, %f8, %f8;
	fma.rn.f32 	%f19, %f7, 0f3F317218, %f18;
	setp.gt.u32 	%p3, %r6, 2139095039;
	fma.rn.f32 	%f20, %f3, 0f7F800000, 0f7F800000;
	selp.f32 	%f21, %f20, %f19, %p3;
	setp.eq.f32 	%p4, %f3, 0f00000000;
	selp.f32 	%f22, 0fFF800000, %f21, %p4;
	cvt.f64.f32 	%fd2, %f22;
	mul.f64 	%fd3, %fd1, %fd2;
	add.s64 	%rd11, %rd6, %rd7;
	st.global.f64 	[%rd11], %fd3;
$L__BB11_2:
	ret;

}
	// .globl	_Z14binaryLogLossfPfS_S_i
.visible .entry _Z14binaryLogLossfPfS_S_i(
	.param .u64 .ptr .align 1 _Z14binaryLogLossfPfS_S_i_param_0,
	.param .u64 .ptr .align 1 _Z14binaryLogLossfPfS_S_i_param_1,
	.param .u64 .ptr .align 1 _Z14binaryLogLossfPfS_S_i_param_2,
	.param .u32 _Z14binaryLogLossfPfS_S_i_param_3
)
{
	.reg .pred 	%p<8>;
	.reg .b32 	%r<14>;
	.reg .b32 	%f<50>;
	.reg .b64 	%rd<11>;

	ld.param.u64 	%rd1, [_Z14binaryLogLossfPfS_S_i_param_0];
	ld.param.u64 	%rd2, [_Z14binaryLogLossfPfS_S_i_param_1];
	ld.param.u64 	%rd3, [_Z14binaryLogLossfPfS_S_i_param_2];
	ld.param.u32 	%r2, [_Z14binaryLogLossfPfS_S_i_param_3];
	mov.u32 	%r3, %ctaid.x;
	mov.u32 	%r4, %ntid.x;
	mov.u32 	%r5, %tid.x;
	mad.lo.s32 	%r1, %r3, %r4, %r5;
	setp.ge.u32 	%p1, %r1, %r2;
	@%p1 bra 	$L__BB12_2;
	cvta.to.global.u64 	%rd4, %rd1;
	cvta.to.global.u64 	%rd5, %rd2;
	cvta.to.global.u64 	%rd6, %rd3;
	mul.wide.u32 	%rd7, %r1, 4;
	add.s64 	%rd8, %rd4, %rd7;
	ld.global.f32 	%f1, [%rd8];
	add.s64 	%rd9, %rd5, %rd7;
	ld.global.f32 	%f2, [%rd9];
	setp.lt.f32 	%p2, %f2, 0f00800000;
	mul.f32 	%f3, %f2, 0f4B000000;
	selp.f32 	%f4, %f3, %f2, %p2;
	selp.f32 	%f5, 0fC1B80000, 0f00000000, %p2;
	mov.b32 	%r6, %f4;
	add.s32 	%r7, %r6, -1059760811;
	and.b32  	%r8, %r7, -8388608;
	sub.s32 	%r9, %r6, %r8;
	mov.b32 	%f6, %r9;
	cvt.rn.f32.s32 	%f7, %r8;
	fma.rn.f32 	%f8, %f7, 0f34000000, %f5;
	add.f32 	%f9, %f6, 0fBF800000;
	fma.rn.f32 	%f10, %f9, 0fBE055027, 0f3E1039F6;
	fma.rn.f32 	%f11, %f10, %f9, 0fBDF8CDCC;
	fma.rn.f32 	%f12, %f11, %f9, 0f3E0F2955;
	fma.rn.f32 	%f13, %f12, %f9, 0fBE2AD8B9;
	fma.rn.f32 	%f14, %f13, %f9, 0f3E4CED0B;
	fma.rn.f32 	%f15, %f14, %f9, 0fBE7FFF22;
	fma.rn.f32 	%f16, %f15, %f9, 0f3EAAAA78;
	fma.rn.f32 	%f17, %f16, %f9, 0fBF000000;
	mul.f32 	%f18, %f9, %f17;
	fma.rn.f32 	%f19, %f18, %f9, %f9;
	fma.rn.f32 	%f20, %f8, 0f3F317218, %f19;
	setp.gt.u32 	%p3, %r6, 2139095039;
	fma.rn.f32 	%f21, %f4, 0f7F800000, 0f7F800000;
	selp.f32 	%f22, %f21, %f20, %p3;
	setp.eq.f32 	%p4, %f4, 0f00000000;
	selp.f32 	%f23, 0fFF800000, %f22, %p4;
	mov.f32 	%f24, 0f3F800000;
	sub.f32 	%f25, %f24, %f1;
	sub.f32 	%f26, %f24, %f2;
	setp.lt.f32 	%p5, %f26, 0f00800000;
	mul.f32 	%f27, %f26, 0f4B000000;
	selp.f32 	%f28, %f27, %f26, %p5;
	selp.f32 	%f29, 0fC1B80000, 0f00000000, %p5;
	mov.b32 	%r10, %f28;
	add.s32 	%r11, %r10, -1059760811;
	and.b32  	%r12, %r11, -8388608;
	sub.s32 	%r13, %r10, %r12;
	mov.b32 	%f30, %r13;
	cvt.rn.f32.s32 	%f31, %r12;
	fma.rn.f32 	%f32, %f31, 0f34000000, %f29;
	add.f32 	%f33, %f30, 0fBF800000;
	fma.rn.f32 	%f34, %f33, 0fBE055027, 0f3E1039F6;
	fma.rn.f32 	%f35, %f34, %f33, 0fBDF8CDCC;
	fma.rn.f32 	%f36, %f35, %f33, 0f3E0F2955;
	fma.rn.f32 	%f37, %f36, %f33, 0fBE2AD8B9;
	fma.rn.f32 	%f38, %f37, %f33, 0f3E4CED0B;
	fma.rn.f32 	%f39, %f38, %f33, 0fBE7FFF22;
	fma.rn.f32 	%f40, %f39, %f33, 0f3EAAAA78;
	fma.rn.f32 	%f41, %f40, %f33, 0fBF000000;
	mul.f32 	%f42, %f33, %f41;
	fma.rn.f32 	%f43, %f42, %f33, %f33;
	fma.rn.f32 	%f44, %f32, 0f3F317218, %f43;
	setp.gt.u32 	%p6, %r10, 2139095039;
	fma.rn.f32 	%f45, %f28, 0f7F800000, 0f7F800000;
	selp.f32 	%f46, %f45, %f44, %p6;
	setp.eq.f32 	%p7, %f28, 0f00000000;
	selp.f32 	%f47, 0fFF800000, %f46, %p7;
	mul.f32 	%f48, %f25, %f47;
	fma.rn.f32 	%f49, %f1, %f23, %f48;
	add.s64 	%rd10, %rd6, %rd7;
	st.global.f32 	[%rd10], %f49;
$L__BB12_2:
	ret;

}
	// .globl	_Z13binaryLogLossPdPfS_i
.visible .entry _Z13binaryLogLossPdPfS_i(
	.param .u64 .ptr .align 1 _Z13binaryLogLossPdPfS_i_param_0,
	.param .u64 .ptr .align 1 _Z13binaryLogLossPdPfS_i_param_1,
	.param .u64 .ptr .align 1 _Z13binaryLogLossPdPfS_i_param_2,
	.param .u32 _Z13binaryLogLossPdPfS_i_param_3
)
{
	.reg .pred 	%p<8>;
	.reg .b32 	%r<14>;
	.reg .b32 	%f<46>;
	.reg .b64 	%rd<12>;
	.reg .b64 	%fd<8>;

	ld.param.u64 	%rd1, [_Z13binaryLogLossPdPfS_i_param_0];
	ld.param.u64 	%rd2, [_Z13binaryLogLossPdPfS_i_param_1];
	ld.param.u64 	%rd3, [_Z13binaryLogLossPdPfS_i_param_2];
	ld.param.u32 	%r2, [_Z13binaryLogLossPdPfS_i_param_3];
	mov.u32 	%r3, %ctaid.x;
	mov.u32 	%r4, %ntid.x;
	mov.u32 	%r5, %tid.x;
	mad.lo.s32 	%r1, %r3, %r4, %r5;
	setp.ge.u32 	%p1, %r1, %r2;
	@%p1 bra 	$L__BB13_2;
	cvta.to.global.u64 	%rd4, %rd1;
	cvta.to.global.u64 	%rd5, %rd2;
	cvta.to.global.u64 	%rd6, %rd3;
	mul.wide.u32 	%rd7, %r1, 8;
	add.s64 	%rd8, %rd4, %rd7;
	ld.global.f64 	%fd1, [%rd8];
	mul.wide.u32 	%rd9, %r1, 4;
	add.s64 	%rd10, %rd5, %rd9;
	ld.global.f32 	%f1, [%rd10];
	setp.lt.f32 	%p2, %f1, 0f00800000;
	mul.f32 	%f2, %f1, 0f4B000000;
	selp.f32 	%f3, %f2, %f1, %p2;
	selp.f32 	%f4, 0fC1B80000, 0f00000000, %p2;
	mov.b32 	%r6, %f3;
	add.s32 	%r7, %r6, -1059760811;
	and.b32  	%r8, %r7, -8388608;
	sub.s32 	%r9, %r6, %r8;
	mov.b32 	%f5, %r9;
	cvt.rn.f32.s32 	%f6, %r8;
	fma.rn.f32 	%f7, %f6, 0f34000000, %f4;
	add.f32 	%f8, %f5, 0fBF800000;
	fma.rn.f32 	%f9, %f8, 0fBE055027, 0f3E1039F6;
	fma.rn.f32 	%f10, %f9, %f8, 0fBDF8CDCC;
	fma.rn.f32 	%f11, %f10, %f8, 0f3E0F2955;
	fma.rn.f32 	%f12, %f11, %f8, 0fBE2AD8B9;
	fma.rn.f32 	%f13, %f12, %f8, 0f3E4CED0B;
	fma.rn.f32 	%f14, %f13, %f8, 0fBE7FFF22;
	fma.rn.f32 	%f15, %f14, %f8, 0f3EAAAA78;
	fma.rn.f32 	%f16, %f15, %f8, 0fBF000000;
	mul.f32 	%f17, %f8, %f16;
	fma.rn.f32 	%f18, %f17, %f8, %f8;
	fma.rn.f32 	%f19, %f7, 0f3F317218, %f18;
	setp.gt.u32 	%p3, %r6, 2139095039;
	fma.rn.f32 	%f20, %f3, 0f7F800000, 0f7F800000;
	selp.f32 	%f21, %f20, %f19, %p3;
	setp.eq.f32 	%p4, %f3, 0f00000000;
	selp.f32 	%f22, 0fFF800000, %f21, %p4;
	cvt.f64.f32 	%fd2, %f22;
	mov.f64 	%fd3, 0d3FF0000000000000;
	sub.f64 	%fd4, %fd3, %fd1;
	mov.f32 	%f23, 0f3F800000;
	sub.f32 	%f24, %f23, %f1;
	setp.lt.f32 	%p5, %f24, 0f00800000;
	mul.f32 	%f25, %f24, 0f4B000000;
	selp.f32 	%f26, %f25, %f24, %p5;
	selp.f32 	%f27, 0fC1B80000, 0f00000000, %p5;
	mov.b32 	%r10, %f26;
	add.s32 	%r11, %r10, -1059760811;
	and.b32  	%r12, %r11, -8388608;
	sub.s32 	%r13, %r10, %r12;
	mov.b32 	%f28, %r13;
	cvt.rn.f32.s32 	%f29, %r12;
	fma.rn.f32 	%f30, %f29, 0f34000000, %f27;
	add.f32 	%f31, %f28, 0fBF800000;
	fma.rn.f32 	%f32, %f31, 0fBE055027, 0f3E1039F6;
	fma.rn.f32 	%f33, %f32, %f31, 0fBDF8CDCC;
	fma.rn.f32 	%f34, %f33, %f31, 0f3E0F2955;
	fma.rn.f32 	%f35, %f34, %f31, 0fBE2AD8B9;
	fma.rn.f32 	%f36, %f35, %f31, 0f3E4CED0B;
	fma.rn.f32 	%f37, %f36, %f31, 0fBE7FFF22;
	fma.rn.f32 	%f38, %f37, %f31, 0f3EAAAA78;
	fma.rn.f32 	%f39, %f38, %f31, 0fBF000000;
	mul.f32 	%f40, %f31, %f39;
	fma.rn.f32 	%f41, %f40, %f31, %f31;
	fma.rn.f32 	%f42, %f30, 0f3F317218, %f41;
	setp.gt.u32 	%p6, %r10, 2139095039;
	fma.rn.f32 	%f43, %f26, 0f7F800000, 0f7F800000;
	selp.f32 	%f44, %f43, %f42, %p6;
	setp.eq.f32 	%p7, %f26, 0f00000000;
	selp.f32 	%f45, 0fFF800000, %f44, %p7;
	cvt.f64.f32 	%fd5, %f45;
	mul.f64 	%fd6, %fd4, %fd5;
	fma.rn.f64 	%fd7, %fd1, %fd2, %fd6;
	add.s64 	%rd11, %rd6, %rd7;
	st.global.f64 	[%rd11], %fd7;
$L__BB13_2:
	ret;

}
.func  (.param .b64 func_retval0) __internal_accurate_pow(
	.param .b64 __internal_accurate_pow_param_0
)
{
	.reg .pred 	%p<8>;
	.reg .b32 	%r<49>;
	.reg .b32 	%f<3>;
	.reg .b64 	%fd<109>;

	ld.param.f64 	%fd10, [__internal_accurate_pow_param_0];
	{
	.reg .b32 %temp; 
	mov.b64 	{%temp, %r46}, %fd10;
	}
	{
	.reg .b32 %temp; 
	mov.b64 	{%r45, %temp}, %fd10;
	}
	shr.u32 	%r47, %r46, 20;
	setp.gt.u32 	%p1, %r46, 1048575;
	@%p1 bra 	$L__BB14_2;
	mul.f64 	%fd11, %fd10, 0d4350000000000000;
	{
	.reg .b32 %temp; 
	mov.b64 	{%temp, %r46}, %fd11;
	}
	{
	.reg .b32 %temp; 
	mov.b64 	{%r45, %temp}, %fd11;
	}
	shr.u32 	%r16, %r46, 20;
	add.s32 	%r47, %r16, -54;
$L__BB14_2:
	add.s32 	%r48, %r47, -1023;
	and.b32  	%r17, %r46, -2146435073;
	or.b32  	%r18, %r17, 1072693248;
	mov.b64 	%fd107, {%r45, %r18};
	setp.lt.u32 	%p2, %r18, 1073127583;
	@%p2 bra 	$L__BB14_4;
	{
	.reg .b32 %temp; 
	mov.b64 	{%r19, %temp}, %fd107;
	}
	{
	.reg .b32 %temp; 
	mov.b64 	{%temp, %r20}, %fd107;
	}
	add.s32 	%r21, %r20, -1048576;
	mov.b64 	%fd107, {%r19, %r21};
	add.s32 	%r48, %r47, -1022;
$L__BB14_4:
	add.f64 	%fd12, %fd107, 0dBFF0000000000000;
	add.f64 	%fd13, %fd107, 0d3FF0000000000000;
	rcp.approx.ftz.f64 	%fd14, %fd13;
	neg.f64 	%fd15, %fd13;
	fma.rn.f64 	%fd16, %fd15, %fd14, 0d3FF0000000000000;
	fma.rn.f64 	%fd17, %fd16, %fd16, %fd16;
	fma.rn.f64 	%fd18, %fd17, %fd14, %fd14;
	mul.f64 	%fd19, %fd12, %fd18;
	fma.rn.f64 	%fd20, %fd12, %fd18, %fd19;
	mul.f64 	%fd21, %fd20, %fd20;
	fma.rn.f64 	%fd22, %fd21, 0d3EB0F5FF7D2CAFE2, 0d3ED0F5D241AD3B5A;
	fma.rn.f64 	%fd23, %fd22, %fd21, 0d3EF3B20A75488A3F;
	fma.rn.f64 	%fd24, %fd23, %fd21, 0d3F1745CDE4FAECD5;
	fma.rn.f64 	%fd25, %fd24, %fd21, 0d3F3C71C7258A578B;
	fma.rn.f64 	%fd26, %fd25, %fd21, 0d3F6249249242B910;
	fma.rn.f64 	%fd27, %fd26, %fd21, 0d3F89999999999DFB;
	sub.f64 	%fd28, %fd12, %fd20;
	add.f64 	%fd29, %fd28, %fd28;
	neg.f64 	%fd30, %fd20;
	fma.rn.f64 	%fd31, %fd30, %fd12, %fd29;
	mul.f64 	%fd32, %fd18, %fd31;
	fma.rn.f64 	%fd33, %fd21, %fd27, 0d3FB5555555555555;
	mov.f64 	%fd34, 0d3FB5555555555555;
	sub.f64 	%fd35, %fd34, %fd33;
	fma.rn.f64 	%fd36, %fd21, %fd27, %fd35;
	add.f64 	%fd37, %fd36, 0dBC46A4CB00B9E7B0;
	add.f64 	%fd38, %fd33, %fd37;
	sub.f64 	%fd39, %fd33, %fd38;
	add.f64 	%fd40, %fd37, %fd39;
	mul.rn.f64 	%fd41, %fd20, %fd20;
	neg.f64 	%fd42, %fd41;
	fma.rn.f64 	%fd43, %fd20, %fd20, %fd42;
	{
	.reg .b32 %temp; 
	mov.b64 	{%r22, %temp}, %fd32;
	}
	{
	.reg .b32 %temp; 
	mov.b64 	{%temp, %r23}, %fd32;
	}
	add.s32 	%r24, %r23, 1048576;
	mov.b64 	%fd44, {%r22, %r24};
	fma.rn.f64 	%fd45, %fd20, %fd44, %fd43;
	mul.rn.f64 	%fd46, %fd41, %fd20;
	neg.f64 	%fd47, %fd46;
	fma.rn.f64 	%fd48, %fd41, %fd20, %fd47;
	fma.rn.f64 	%fd49, %fd41, %fd32, %fd48;
	fma.rn.f64 	%fd50, %fd45, %fd20, %fd49;
	mul.rn.f64 	%fd51, %fd38, %fd46;
	neg.f64 	%fd52, %fd51;
	fma.rn.f64 	%fd53, %fd38, %fd46, %fd52;
	fma.rn.f64 	%fd54, %fd38, %fd50, %fd53;
	fma.rn.f64 	%fd55, %fd40, %fd46, %fd54;
	add.f64 	%fd56, %fd51, %fd55;
	sub.f64 	%fd57, %fd51, %fd56;
	add.f64 	%fd58, %fd55, %fd57;
	add.f64 	%fd59, %fd20, %fd56;
	sub.f64 	%fd60, %fd20, %fd59;
	add.f64 	%fd61, %fd56, %fd60;
	add.f64 	%fd62, %fd58, %fd61;
	add.f64 	%fd63, %fd32, %fd62;
	add.f64 	%fd64, %fd59, %fd63;
	sub.f64 	%fd65, %fd59, %fd64;
	add.f64 	%fd66, %fd63, %fd65;
	xor.b32  	%r25, %r48, -2147483648;
	mov.b32 	%r26, 1127219200;
	mov.b64 	%fd67, {%r25, %r26};
	mov.b32 	%r27, -2147483648;
	mov.b64 	%fd68, {%r27, %r26};
	sub.f64 	%fd69, %fd67, %fd68;
	fma.rn.f64 	%fd70, %fd69, 0d3FE62E42FEFA39EF, %fd64;
	fma.rn.f64 	%fd71, %fd69, 0dBFE62E42FEFA39EF, %fd70;
	sub.f64 	%fd72, %fd71, %fd64;
	sub.f64 	%fd73, %fd66, %fd72;
	fma.rn.f64 	%fd74, %fd69, 0d3C7ABC9E3B39803F, %fd73;
	add.f64 	%fd75, %fd70, %fd74;
	sub.f64 	%fd76, %fd70, %fd75;
	add.f64 	%fd77, %fd74, %fd76;
	mov.f64 	%fd78, 0d4000000000000000;
	{
	.reg .b32 %temp; 
	mov.b64 	{%temp, %r28}, %fd78;
	}
	{
	.reg .b32 %temp; 
	mov.b64 	{%r29, %temp}, %fd78;
	}
	shl.b32 	%r30, %r28, 1;
	setp.gt.u32 	%p3, %r30, -33554433;
	and.b32  	%r31, %r28, -15728641;
	selp.b32 	%r32, %r31, %r28, %p3;
	mov.b64 	%fd79, {%r29, %r32};
	mul.rn.f64 	%fd80, %fd75, %fd79;
	neg.f64 	%fd81, %fd80;
	fma.rn.f64 	%fd82, %fd75, %fd79, %fd81;
	fma.rn.f64 	%fd83, %fd77, %fd79, %fd82;
	add.f64 	%fd4, %fd80, %fd83;
	sub.f64 	%fd84, %fd80, %fd4;
	add.f64 	%fd5, %fd83, %fd84;
	fma.rn.f64 	%fd85, %fd4, 0d3FF71547652B82FE, 0d4338000000000000;
	{
	.reg .b32 %temp; 
	mov.b64 	{%r13, %temp}, %fd85;
	}
	mov.f64 	%fd86, 0dC338000000000000;
	add.rn.f64 	%fd87, %fd85, %fd86;
	fma.rn.f64 	%fd88, %fd87, 0dBFE62E42FEFA39EF, %fd4;
	fma.rn.f64 	%fd89, %fd87, 0dBC7ABC9E3B39803F, %fd88;
	fma.rn.f64 	%fd90, %fd89, 0d3E5ADE1569CE2BDF, 0d3E928AF3FCA213EA;
	fma.rn.f64 	%fd91, %fd90, %fd89, 0d3EC71DEE62401315;
	fma.rn.f64 	%fd92, %fd91, %fd89, 0d3EFA01997C89EB71;
	fma.rn.f64 	%fd93, %fd92, %fd89, 0d3F2A01A014761F65;
	fma.rn.f64 	%fd94, %fd93, %fd89, 0d3F56C16C1852B7AF;
	fma.rn.f64 	%fd95, %fd94, %fd89, 0d3F81111111122322;
	fma.rn.f64 	%fd96, %fd95, %fd89, 0d3FA55555555502A1;
	fma.rn.f64 	%fd97, %fd96, %fd89, 0d3FC5555555555511;
	fma.rn.f64 	%fd98, %fd97, %fd89, 0d3FE000000000000B;
	fma.rn.f64 	%fd99, %fd98, %fd89, 0d3FF0000000000000;
	fma.rn.f64 	%fd100, %fd99, %fd89, 0d3FF0000000000000;
	{
	.reg .b32 %temp; 
	mov.b64 	{%r14, %temp}, %fd100;
	}
	{
	.reg .b32 %temp; 
	mov.b64 	{%temp, %r15}, %fd100;
	}
	shl.b32 	%r33, %r13, 20;
	add.s32 	%r34, %r33, %r15;
	mov.b64 	%fd108, {%r14, %r34};
	{
	.reg .b32 %temp; 
	mov.b64 	{%temp, %r35}, %fd4;
	}
	mov.b32 	%f2, %r35;
	abs.f32 	%f1, %f2;
	setp.lt.f32 	%p4, %f1, 0f4086232B;
	@%p4 bra 	$L__BB14_7;
	setp.lt.f64 	%p5, %fd4, 0d0000000000000000;
	add.f64 	%fd101, %fd4, 0d7FF0000000000000;
	selp.f64 	%fd108, 0d0000000000000000, %fd101, %p5;
	setp.geu.f32 	%p6, %f1, 0f40874800;
	@%p6 bra 	$L__BB14_7;
	shr.u32 	%r36, %r13, 31;
	add.s32 	%r37, %r13, %r36;
	shr.s32 	%r38, %r37, 1;
	shl.b32 	%r39, %r38, 20;
	add.s32 	%r40, %r15, %r39;
	mov.b64 	%fd102, {%r14, %r40};
	sub.s32 	%r41, %r13, %r38;
	shl.b32 	%r42, %r41, 20;
	add.s32 	%r43, %r42, 1072693248;
	mov.b32 	%r44, 0;
	mov.b64 	%fd103, {%r44, %r43};
	mul.f64 	%fd108, %fd103, %fd102;
$L__BB14_7:
	abs.f64 	%fd104, %fd108;
	setp.eq.f64 	%p7, %fd104, 0d7FF0000000000000;
	fma.rn.f64 	%fd105, %fd108, %fd5, %fd108;
	selp.f64 	%fd106, %fd108, %fd105, %p7;
	st.param.f64 	[func_retval0], %fd106;
	ret;

}


// ===== COMPILED SASS (sm_100) =====

	.target	sm_100

	.elftype	@"ET_EXEC"


//--------------------- .note.nv.tkinfo           --------------------------
	.section	.note.nv.tkinfo,"",@"SHT_NOTE"
	.sectionflags	@"SHF_NOTE_NV_TKINFO"
	.tkinfo
        /*0018*/ 	.word	0x00000002
        /*0030*/ 	.string	""
        /*0030*/ 	.string	"ptxas"
        /*0030*/ 	.string	"Cuda compilation tools, release 13.0, V13.0.88"
        /*0030*/ 	.string	"Build cuda_13.0.r13.0/compiler.36424714_0"
        /*0030*/ 	.string	"-arch sm_100 -m 64 "



//--------------------- .note.nv.cuinfo           --------------------------
	.section	.note.nv.cuinfo,"",@"SHT_NOTE"
	.sectionflags	@"SHF_NOTE_NV_CUINFO"
        /*0018*/ 	.short	0x0002
        /*001a*/ 	.short	0x0064
        /*001c*/ 	.short	0x0082
	.zero		2


//--------------------- .nv.info                  --------------------------
	.section	.nv.info,"",@"SHT_CUDA_INFO"
	.align	4


	//----- nvinfo : EIATTR_REGCOUNT
	.align		4
        /*0000*/ 	.byte	0x04, 0x2f
        /*0002*/ 	.short	(.L_1 - .L_0)
	.align		4
.L_0:
        /*0004*/ 	.word	index@(_Z8sigmoidfPfi)
        /*0008*/ 	.word	0x0000000f


	//----- nvinfo : EIATTR_FRAME_SIZE
	.align		4
.L_1:
        /*000c*/ 	.byte	0x04, 0x11
        /*000e*/ 	.short	(.L_3 - .L_2)
	.align		4
.L_2:
        /*0010*/ 	.word	index@($__internal_1_$__cuda_sm20_rcp_rn_f32_slowpath)
        /*0014*/ 	.word	0x00000000


	//----- nvinfo : EIATTR_FRAME_SIZE
	.align		4
.L_3:
        /*0018*/ 	.byte	0x04, 0x11
        /*001a*/ 	.short	(.L_5 - .L_4)
	.align		4
.L_4:
        /*001c*/ 	.word	index@(_Z8sigmoidfPfi)
        /*0020*/ 	.word	0x00000000


	//----- nvinfo : EIATTR_REGCOUNT
	.align		4
.L_5:
        /*0024*/ 	.byte	0x04, 0x2f
        /*0026*/ 	.short	(.L_7 - .L_6)
	.align		4
.L_6:
        /*0028*/ 	.word	index@(_Z7sigmoidPdi)
        /*002c*/ 	.word	0x00000010


	//----- nvinfo : EIATTR_FRAME_SIZE
	.align		4
.L_7:
        /*0030*/ 	.byte	0x04, 0x11
        /*0032*/ 	.short	(.L_9 - .L_8)
	.align		4
.L_8:
        /*0034*/ 	.word	index@($__internal_0_$__cuda_sm20_dblrcp_rn_slowpath_v3)
        /*0038*/ 	.word	0x00000000


	//----- nvinfo : EIATTR_FRAME_SIZE
	.align		4
.L_9:
        /*003c*/ 	.byte	0x04, 0x11
        /*003e*/ 	.short	(.L_11 - .L_10)
	.align		4
.L_10:
        /*0040*/ 	.word	index@(_Z7sigmoidPdi)
        /*0044*/ 	.word	0x00000000


	//----- nvinfo : EIATTR_REGCOUNT
	.align		4
.L_11:
        /*0048*/ 	.byte	0x04, 0x2f
        /*004a*/ 	.short	(.L_13 - .L_12)
	.align		4
.L_12:
        /*004c*/ 	.word	index@(_Z7myTanhfPfi)
        /*0050*/ 	.word	0x0000000c


	//----- nvinfo : EIATTR_FRAME_SIZE
	.align		4
.L_13:
        /*0054*/ 	.byte	0x04, 0x11
        /*0056*/ 	.short	(.L_15 - .L_14)
	.align		4
.L_14:
        /*0058*/ 	.word	index@(_Z7myTanhfPfi)
        /*005c*/ 	.word	0x00000000


	//----- nvinfo : EIATTR_REGCOUNT
	.align		4
.L_15:
        /*0060*/ 	.byte	0x04, 0x2f
        /*0062*/ 	.short	(.L_17 - .L_16)
	.align		4
.L_16:
        /*0064*/ 	.word	index@(_Z6myTanhPdi)
        /*0068*/ 	.word	0x00000012


	//----- nvinfo : EIATTR_FRAME_SIZE
	.align		4
.L_17:
        /*006c*/ 	.byte	0x04, 0x11
        /*006e*/ 	.short	(.L_19 - .L_18)
	.align		4
.L_18:
        /*0070*/ 	.word	index@(_Z6myTanhPdi)
        /*0074*/ 	.word	0x00000000


	//----- nvinfo : EIATTR_REGCOUNT
	.align		4
.L_19:
        /*0078*/ 	.byte	0x04, 0x2f
        /*007a*/ 	.short	(.L_21 - .L_20)
	.align		4
.L_20:
        /*007c*/ 	.word	index@(_Z5clipfPfffi)
        /*0080*/ 	.word	0x00000008


	//----- nvinfo : EIATTR_FRAME_SIZE
	.align		4
.L_21:
        /*0084*/ 	.byte	0x04, 0x11
        /*0086*/ 	.short	(.L_23 - .L_22)
	.align		4
.L_22:
        /*0088*/ 	.word	index@(_Z5clipfPfffi)
        /*008c*/ 	.word	0x00000000


	//----- nvinfo : EIATTR_REGCOUNT
	.align		4
.L_23:
        /*0090*/ 	.byte	0x04, 0x2f
        /*0092*/ 	.short	(.L_25 - .L_24)
	.align		4
.L_24:
        /*0094*/ 	.word	index@(_Z4clipPdddi)
        /*0098*/ 	.word	0x0000000e


	//----- nvinfo : EIATTR_FRAME_SIZE
	.align		4
.L_25:
        /*009c*/ 	.byte	0x04, 0x11
        /*009e*/ 	.short	(.L_27 - .L_26)
	.align		4
.L_26:
        /*00a0*/ 	.word	index@(_Z4clipPdddi)
        /*00a4*/ 	.word	0x00000000


	//----- nvinfo : EIATTR_REGCOUNT
	.align		4
.L_27:
        /*00a8*/ 	.byte	0x04, 0x2f
        /*00aa*/ 	.short	(.L_29 - .L_28)
	.align		4
.L_28:
        /*00ac*/ 	.word	index@(_Z22inplaceReluDerivativefPfS_i)
        /*00b0*/ 	.word	0x00000008


	//----- nvinfo : EIATTR_FRAME_SIZE
	.align		4
.L_29:
        /*00b4*/ 	.byte	0x04, 0x11
        /*00b6*/ 	.short	(.L_31 - .L_30)
	.align		4
.L_30:
        /*00b8*/ 	.word	index@(_Z22inplaceReluDerivativefPfS_i)
        /*00bc*/ 	.word	0x00000000


	//----- nvinfo : EIATTR_REGCOUNT
	.align		4
.L_31:
        /*00c0*/ 	.byte	0x04, 0x2f
        /*00c2*/ 	.short	(.L_33 - .L_32)
	.align		4
.L_32:
        /*00c4*/ 	.word	index@(_Z21inplaceReluDerivativePdS_i)
        /*00c8*/ 	.word	0x00000008


	//----- nvinfo : EIATTR_FRAME_SIZE
	.align		4
.L_33:
        /*00cc*/ 	.byte	0x04, 0x11
        /*00ce*/ 	.short	(.L_35 - .L_34)
	.align		4
.L_34:
        /*00d0*/ 	.word	index@(_Z21inplaceReluDerivativePdS_i)
        /*00d4*/ 	.word	0x00000000


	//----- nvinfo : EIATTR_REGCOUNT
	.align		4
.L_35:
        /*00d8*/ 	.byte	0x04, 0x2f
        /*00da*/ 	.short	(.L_37 - .L_36)
	.align		4
.L_36:
        /*00dc*/ 	.word	index@(_Z13squaredErrorfPfS_S_i)
        /*00e0*/ 	.word	0x00000010


	//----- nvinfo : EIATTR_FRAME_SIZE
	.align		4
.L_37:
        /*00e4*/ 	.byte	0x04, 0x11
        /*00e6*/ 	.short	(.L_39 - .L_38)
	.align		4
.L_38:
        /*00e8*/ 	.word	index@(_Z13squaredErrorfPfS_S_i)
        /*00ec*/ 	.word	0x00000000


	//----- nvinfo : EIATTR_REGCOUNT
	.align		4
.L_39:
        /*00f0*/ 	.byte	0x04, 0x2f
        /*00f2*/ 	.short	(.L_41 - .L_40)
	.align		4
.L_40:
        /*00f4*/ 	.word	index@(_Z12squaredErrorPdS_S_i)
        /*00f8*/ 	.word	0x0000001e


	//----- nvinfo : EIATTR_FRAME_SIZE
	.align		4
.L_41:
        /*00fc*/ 	.byte	0x04, 0x11
        /*00fe*/ 	.short	(.L_43 - .L_42)
	.align		4
.L_42:
        /*0100*/ 	.word	index@($_Z12squaredErrorPdS_S_i$__internal_accurate_pow)
        /*0104*/ 	.word	0x00000000


	//----- nvinfo : EIATTR_FRAME_SIZE
	.align		4
.L_43:
        /*0108*/ 	.byte	0x04, 0x11
        /*010a*/ 	.short	(.L_45 - .L_44)
	.align		4
.L_44:
        /*010c*/ 	.word	index@(_Z12squaredErrorPdS_S_i)
        /*0110*/ 	.word	0x00000000


	//----- nvinfo : EIATTR_REGCOUNT
	.align		4
.L_45:
        /*0114*/ 	.byte	0x04, 0x2f
        /*0116*/ 	.short	(.L_47 - .L_46)
	.align		4
.L_46:
        /*0118*/ 	.word	index@(_Z8logLossfPfS_S_i)
        /*011c*/ 	.word	0x0000000d


	//----- nvinfo : EIATTR_FRAME_SIZE
	.align		4
.L_47:
        /*0120*/ 	.byte	0x04, 0x11
        /*0122*/ 	.short	(.L_49 - .L_48)
	.align		4
.L_48:
        /*0124*/ 	.word	index@(_Z8logLossfPfS_S_i)
        /*0128*/ 	.word	0x00000000


	//----- nvinfo : EIATTR_REGCOUNT
	.align		4
.L_49:
        /*012c*/ 	.byte	0x04, 0x2f
        /*012e*/ 	.short	(.L_51 - .L_50)
	.align		4
.L_50:
        /*0130*/ 	.word	index@(_Z7logLossPdPfS_i)
        /*0134*/ 	.word	0x0000000c


	//----- nvinfo : EIATTR_FRAME_SIZE
	.align		4
.L_51:
        /*0138*/ 	.byte	0x04, 0x11
        /*013a*/ 	.short	(.L_53 - .L_52)
	.align		4
.L_52:
        /*013c*/ 	.word	index@(_Z7logLossPdPfS_i)
        /*0140*/ 	.word	0x00000000


	//----- nvinfo : EIATTR_REGCOUNT
	.align		4
.L_53:
        /*0144*/ 	.byte	0x04, 0x2f
        /*0146*/ 	.short	(.L_55 - .L_54)
	.align		4
.L_54:
        /*0148*/ 	.word	index@(_Z14binaryLogLossfPfS_S_i)
        /*014c*/ 	.word	0x00000011


	//----- nvinfo : EIATTR_FRAME_SIZE
	.align		4
.L_55:
        /*0150*/ 	.byte	0x04, 0x11
        /*0152*/ 	.short	(.L_57 - .L_56)
	.align		4
.L_56:
        /*0154*/ 	.word	index@(_Z14binaryLogLossfPfS_S_i)
        /*0158*/ 	.word	0x00000000


	//----- nvinfo : EIATTR_REGCOUNT
	.align		4
.L_57:
        /*015c*/ 	.byte	0x04, 0x2f
        /*015e*/ 	.short	(.L_59 - .L_58)
	.align		4
.L_58:
        /*0160*/ 	.word	index@(_Z13binaryLogLossPdPfS_i)
        /*0164*/ 	.word	0x0000000f


	//----- nvinfo : EIATTR_FRAME_SIZE
	.align		4
.L_59:
        /*0168*/ 	.byte	0x04, 0x11
        /*016a*/ 	.short	(.L_61 - .L_60)
	.align		4
.L_60:
        /*016c*/ 	.word	index@(_Z13binaryLogLossPdPfS_i)
        /*0170*/ 	.word	0x00000000


	//----- nvinfo : EIATTR_MIN_STACK_SIZE
	.align		4
.L_61:
        /*0174*/ 	.byte	0x04, 0x12
        /*0176*/ 	.short	(.L_63 - .L_62)
	.align		4
.L_62:
        /*0178*/ 	.word	index@(_Z13binaryLogLossPdPfS_i)
        /*017c*/ 	.word	0x00000000


	//----- nvinfo : EIATTR_MIN_STACK_SIZE
	.align		4
.L_63:
        /*0180*/ 	.byte	0x04, 0x12
        /*0182*/ 	.short	(.L_65 - .L_64)
	.align		4
.L_64:
        /*0184*/ 	.word	index@(_Z14binaryLogLossfPfS_S_i)
        /*0188*/ 	.word	0x00000000


	//----- nvinfo : EIATTR_MIN_STACK_SIZE
	.align		4
.L_65:
        /*018c*/ 	.byte	0x04, 0x12
        /*018e*/ 	.short	(.L_67 - .L_66)
	.align		4
.L_66:
        /*0190*/ 	.word	index@(_Z7logLossPdPfS_i)
        /*0194*/ 	.word	0x00000000


	//----- nvinfo : EIATTR_MIN_STACK_SIZE
	.align		4
.L_67:
        /*0198*/ 	.byte	0x04, 0x12
        /*019a*/ 	.short	(.L_69 - .L_68)
	.align		4
.L_68:
        /*019c*/ 	.word	index@(_Z8logLossfPfS_S_i)
        /*01a0*/ 	.word	0x00000000


	//----- nvinfo : EIATTR_MIN_STACK_SIZE
	.align		4
.L_69:
        /*01a4*/ 	.byte	0x04, 0x12
        /*01a6*/ 	.short	(.L_71 - .L_70)
	.align		4
.L_70:
        /*01a8*/ 	.word	index@(_Z12squaredErrorPdS_S_i)
        /*01ac*/ 	.word	0x00000000


	//----- nvinfo : EIATTR_MIN_STACK_SIZE
	.align		4
.L_71:
        /*01b0*/ 	.byte	0x04, 0x12
        /*01b2*/ 	.short	(.L_73 - .L_72)
	.align		4
.L_72:
        /*01b4*/ 	.word	index@(_Z13squaredErrorfPfS_S_i)
        /*01b8*/ 	.word	0x00000000


	//----- nvinfo : EIATTR_MIN_STACK_SIZE
	.align		4
.L_73:
        /*01bc*/ 	.byte	0x04, 0x12
        /*01be*/ 	.short	(.L_75 - .L_74)
	.align		4
.L_74:
        /*01c0*/ 	.word	index@(_Z21inplaceReluDerivativePdS_i)
        /*01c4*/ 	.word	0x00000000


	//----- nvinfo : EIATTR_MIN_STACK_SIZE
	.align		4
.L_75:
        /*01c8*/ 	.byte	0x04, 0x12
        /*01ca*/ 	.short	(.L_77 - .L_76)
	.align		4
.L_76:
        /*01cc*/ 	.word	index@(_Z22inplaceReluDerivativefPfS_i)
        /*01d0*/ 	.word	0x00000000


	//----- nvinfo : EIATTR_MIN_STACK_SIZE
	.align		4
.L_77:
        /*01d4*/ 	.byte	0x04, 0x12
        /*01d6*/ 	.short	(.L_79 - .L_78)
	.align		4
.L_78:
        /*01d8*/ 	.word	index@(_Z4clipPdddi)
        /*01dc*/ 	.word	0x00000000


	//----- nvinfo : EIATTR_MIN_STACK_SIZE
	.align		4
.L_79:
        /*01e0*/ 	.byte	0x04, 0x12
        /*01e2*/ 	.short	(.L_81 - .L_80)
	.align		4
.L_80:
        /*01e4*/ 	.word	index@(_Z5clipfPfffi)
        /*01e8*/ 	.word	0x00000000


	//----- nvinfo : EIATTR_MIN_STACK_SIZE
	.align		4
.L_81:
        /*01ec*/ 	.byte	0x04, 0x12
        /*01ee*/ 	.short	(.L_83 - .L_82)
	.align		4
.L_82:
        /*01f0*/ 	.word	index@(_Z6myTanhPdi)
        /*01f4*/ 	.word	0x00000000


	//----- nvinfo : EIATTR_MIN_STACK_SIZE
	.align		4
.L_83:
        /*01f8*/ 	.byte	0x04, 0x12
        /*01fa*/ 	.short	(.L_85 - .L_84)
	.align		4
.L_84:
        /*01fc*/ 	.word	index@(_Z7myTanhfPfi)
        /*0200*/ 	.word	0x00000000


	//----- nvinfo : EIATTR_MIN_STACK_SIZE
	.align		4
.L_85:
        /*0204*/ 	.byte	0x04, 0x12
        /*0206*/ 	.short	(.L_87 - .L_86)
	.align		4
.L_86:
        /*0208*/ 	.word	index@(_Z7sigmoidPdi)
        /*020c*/ 	.word	0x00000000


	//----- nvinfo : EIATTR_MIN_STACK_SIZE
	.align		4
.L_87:
        /*0210*/ 	.byte	0x04, 0x12
        /*0212*/ 	.short	(.L_89 - .L_88)
	.align		4
.L_88:
        /*0214*/ 	.word	index@(_Z8sigmoidfPfi)
        /*0218*/ 	.word	0x00000000
.L_89:


//--------------------- .nv.compat                --------------------------
	.section	.nv.compat,"",@"SHT_CUDA_COMPAT_INFO"
	.align	4
        /*0000*/ 	.byte	0x02, 0x09, 0x00, 0x00, 0x02, 0x02, 0x01, 0x00, 0x02, 0x05, 0x05, 0x00, 0x03, 0x07, 0x01, 0x01
        /*0010*/ 	.byte	0x02, 0x03, 0x00, 0x00, 0x02, 0x06, 0x01, 0x00, 0x04, 0x0b, 0x08, 0x00, 0x01, 0x00, 0x00, 0x00
        /*0020*/ 	.byte	0x00, 0x00, 0x00, 0x00


//--------------------- .nv.info._Z13binaryLogLossPdPfS_i --------------------------
	.section	.nv.info._Z13binaryLogLossPdPfS_i,"",@"SHT_CUDA_INFO"
	.sectionflags	@""
	.align	4


	//----- nvinfo : EIATTR_CUDA_API_VERSION
	.align		4
        /*0000*/ 	.byte	0x04, 0x37
        /*0002*/ 	.short	(.L_91 - .L_90)
.L_90:
        /*0004*/ 	.word	0x00000082


	//----- nvinfo : EIATTR_KPARAM_INFO
	.align		4
.L_91:
        /*0008*/ 	.byte	0x04, 0x17
        /*000a*/ 	.short	(.L_93 - .L_92)
.L_92:
        /*000c*/ 	.word	0x00000000
        /*0010*/ 	.short	0x0003
        /*0012*/ 	.short	0x0018
        /*0014*/ 	.byte	0x00, 0xf0, 0x11, 0x00


	//----- nvinfo : EIATTR_KPARAM_INFO
	.align		4
.L_93:
        /*0018*/ 	.byte	0x04, 0x17
        /*001a*/ 	.short	(.L_95 - .L_94)
.L_94:
        /*001c*/ 	.word	0x00000000
        /*0020*/ 	.short	0x0002
        /*0022*/ 	.short	0x0010
        /*0024*/ 	.byte	0x00, 0xf5, 0x21, 0x00


	//----- nvinfo : EIATTR_KPARAM_INFO
	.align		4
.L_95:
        /*0028*/ 	.byte	0x04, 0x17
        /*002a*/ 	.short	(.L_97 - .L_96)
.L_96:
        /*002c*/ 	.word	0x00000000
        /*0030*/ 	.short	0x0001
        /*0032*/ 	.short	0x0008
        /*0034*/ 	.byte	0x00, 0xf5, 0x21, 0x00


	//----- nvinfo : EIATTR_KPARAM_INFO
	.align		4
.L_97:
        /*0038*/ 	.byte	0x04, 0x17
        /*003a*/ 	.short	(.L_99 - .L_98)
.L_98:
        /*003c*/ 	.word	0x00000000
        /*0040*/ 	.short	0x0000
        /*0042*/ 	.short	0x0000
        /*0044*/ 	.byte	0x00, 0xf5, 0x21, 0x00


	//----- nvinfo : EIATTR_SPARSE_MMA_MASK
	.align		4
.L_99:
        /*0048*/ 	.byte	0x03, 0x50
        /*004a*/ 	.short	0x0000


	//----- nvinfo : EIATTR_MAXREG_COUNT
	.align		4
        /*004c*/ 	.byte	0x03, 0x1b
        /*004e*/ 	.short	0x00ff


	//----- nvinfo : EIATTR_MERCURY_ISA_VERSION
	.align		4
        /*0050*/ 	.byte	0x03, 0x5f
        /*0052*/ 	.short	0x0101


	//----- nvinfo : EIATTR_VRC_CTA_INIT_COUNT
	.align		4
        /*0054*/ 	.byte	0x02, 0x4a
	.zero		1
	.zero		1


	//----- nvinfo : EIATTR_EXIT_INSTR_OFFSETS
	.align		4
        /*0058*/ 	.byte	0x04, 0x1c
        /*005a*/ 	.short	(.L_101 - .L_100)


	//   ....[0]....
.L_100:
        /*005c*/ 	.word	0x00000070


	//   ....[1]....
        /*0060*/ 	.word	0x000004b0


	//----- nvinfo : EIATTR_CBANK_PARAM_SIZE
	.align		4
.L_101:
        /*0064*/ 	.byte	0x03, 0x19
        /*0066*/ 	.short	0x001c


	//----- nvinfo : EIATTR_PARAM_CBANK
	.align		4
        /*0068*/ 	.byte	0x04, 0x0a
        /*006a*/ 	.short	(.L_103 - .L_102)
	.align		4
.L_102:
        /*006c*/ 	.word	index@(.nv.constant0._Z13binaryLogLossPdPfS_i)
        /*0070*/ 	.short	0x0380
        /*0072*/ 	.short	0x001c


	//----- nvinfo : EIATTR_SW_WAR
	.align		4
.L_103:
        /*0074*/ 	.byte	0x04, 0x36
        /*0076*/ 	.short	(.L_105 - .L_104)
.L_104:
        /*0078*/ 	.word	0x00000008
.L_105:


//--------------------- .nv.info._Z14binaryLogLossfPfS_S_i --------------------------
	.section	.nv.info._Z14binaryLogLossfPfS_S_i,"",@"SHT_CUDA_INFO"
	.sectionflags	@""
	.align	4


	//----- nvinfo : EIATTR_CUDA_API_VERSION
	.align		4
        /*0000*/ 	.byte	0x04, 0x37
        /*0002*/ 	.short	(.L_107 - .L_106)
.L_106:
        /*0004*/ 	.word	0x00000082


	//----- nvinfo : EIATTR_KPARAM_INFO
	.align		4
.L_107:
        /*0008*/ 	.byte	0x04, 0x17
        /*000a*/ 	.short	(.L_109 - .L_108)
.L_108:
        /*000c*/ 	.word	0x00000000
        /*0010*/ 	.short	0x0003
        /*0012*/ 	.short	0x0018
        /*0014*/ 	.byte	0x00, 0xf0, 0x11, 0x00


	//----- nvinfo : EIATTR_KPARAM_INFO
	.align		4
.L_109:
        /*0018*/ 	.byte	0x04, 0x17
        /*001a*/ 	.short	(.L_111 - .L_110)
.L_110:
        /*001c*/ 	.word	0x00000000
        /*0020*/ 	.short	0x0002
        /*0022*/ 	.short	0x0010
        /*0024*/ 	.byte	0x00, 0xf5, 0x21, 0x00


	//----- nvinfo : EIATTR_KPARAM_INFO
	.align		4
.L_111:
        /*0028*/ 	.byte	0x04, 0x17
        /*002a*/ 	.short	(.L_113 - .L_112)
.L_112:
        /*002c*/ 	.word	0x00000000
        /*0030*/ 	.short	0x0001
        /*0032*/ 	.short	0x0008
        /*0034*/ 	.byte	0x00, 0xf5, 0x21, 0x00


	//----- nvinfo : EIATTR_KPARAM_INFO
	.align		4
.L_113:
        /*0038*/ 	.byte	0x04, 0x17
        /*003a*/ 	.short	(.L_115 - .L_114)
.L_114:
        /*003c*/ 	.word	0x00000000
        /*0040*/ 	.short	0x0000
        /*0042*/ 	.short	0x0000
        /*0044*/ 	.byte	0x00, 0xf5, 0x21, 0x00


	//----- nvinfo : EIATTR_SPARSE_MMA_MASK
	.align		4
.L_115:
        /*0048*/ 	.byte	0x03, 0x50
        /*004a*/ 	.short	0x0000


	//----- nvinfo : EIATTR_MAXREG_COUNT
	.align		4
        /*004c*/ 	.byte	0x03, 0x1b
        /*004e*/ 	.short	0x00ff


	//----- nvinfo : EIATTR_MERCURY_ISA_VERSION
	.align		4
        /*0050*/ 	.byte	0x03, 0x5f
        /*0052*/ 	.short	0x0101


	//----- nvinfo : EIATTR_VRC_CTA_INIT_COUNT
	.align		4
        /*0054*/ 	.byte	0x02, 0x4a
	.zero		1
	.zero		1


	//----- nvinfo : EIATTR_EXIT_INSTR_OFFSETS
	.align		4
        /*0058*/ 	.byte	0x04, 0x1c
        /*005a*/ 	.short	(.L_117 - .L_116)


	//   ....[0]....
.L_116:
        /*005c*/ 	.word	0x00000070


	//   ....[1]....
        /*0060*/ 	.word	0x00000490


	//----- nvinfo : EIATTR_CBANK_PARAM_SIZE
	.align		4
.L_117:
        /*0064*/ 	.byte	0x03, 0x19
        /*0066*/ 	.short	0x001c


	//----- nvinfo : EIATTR_PARAM_CBANK
	.align		4
        /*0068*/ 	.byte	0x04, 0x0a
        /*006a*/ 	.short	(.L_119 - .L_118)
	.align		4
.L_118:
        /*006c*/ 	.word	index@(.nv.constant0._Z14binaryLogLossfPfS_S_i)
        /*0070*/ 	.short	0x0380
        /*0072*/ 	.short	0x001c


	//----- nvinfo : EIATTR_SW_WAR
	.align		4
.L_119:
        /*0074*/ 	.byte	0x04, 0x36
        /*0076*/ 	.short	(.L_121 - .L_120)
.L_120:
        /*0078*/ 	.word	0x00000008
.L_121:


//--------------------- .nv.info._Z7logLossPdPfS_i --------------------------
	.section	.nv.info._Z7logLossPdPfS_i,"",@"SHT_CUDA_INFO"
	.sectionflags	@""
	.align	4


	//----- nvinfo : EIATTR_CUDA_API_VERSION
	.align		4
        /*0000*/ 	.byte	0x04, 0x37
        /*0002*/ 	.short	(.L_123 - .L_122)
.L_122:
        /*0004*/ 	.word	0x00000082


	//----- nvinfo : EIATTR_KPARAM_INFO
	.align		4
.L_123:
        /*0008*/ 	.byte	0x04, 0x17
        /*000a*/ 	.short	(.L_125 - .L_124)
.L_124:
        /*000c*/ 	.word	0x00000000
        /*0010*/ 	.short	0x0003
        /*0012*/ 	.short	0x0018
        /*0014*/ 	.byte	0x00, 0xf0, 0x11, 0x00


	//----- nvinfo : EIATTR_KPARAM_INFO
	.align		4
.L_125:
        /*0018*/ 	.byte	0x04, 0x17
        /*001a*/ 	.short	(.L_127 - .L_126)
.L_126:
        /*001c*/ 	.word	0x00000000
        /*0020*/ 	.short	0x0002
        /*0022*/ 	.short	0x0010
        /*0024*/ 	.byte	0x00, 0xf5, 0x21, 0x00


	//----- nvinfo : EIATTR_KPARAM_INFO
	.align		4
.L_127:
        /*0028*/ 	.byte	0x04, 0x17
        /*002a*/ 	.short	(.L_129 - .L_128)
.L_128:
        /*002c*/ 	.word	0x00000000
        /*0030*/ 	.short	0x0001
        /*0032*/ 	.short	0x0008
        /*0034*/ 	.byte	0x00, 0xf5, 0x21, 0x00


	//----- nvinfo : EIATTR_KPARAM_INFO
	.align		4
.L_129:
        /*0038*/ 	.byte	0x04, 0x17
        /*003a*/ 	.short	(.L_131 - .L_130)
.L_130:
        /*003c*/ 	.word	0x00000000
        /*0040*/ 	.short	0x0000
        /*0042*/ 	.short	0x0000
        /*0044*/ 	.byte	0x00, 0xf5, 0x21, 0x00


	//----- nvinfo : EIATTR_SPARSE_MMA_MASK
	.align		4
.L_131:
        /*0048*/ 	.byte	0x03, 0x50
        /*004a*/ 	.short	0x0000


	//----- nvinfo : EIATTR_MAXREG_COUNT
	.align		4
        /*004c*/ 	.byte	0x03, 0x1b
        /*004e*/ 	.short	0x00ff


	//----- nvinfo : EIATTR_MERCURY_ISA_VERSION
	.align		4
        /*0050*/ 	.byte	0x03, 0x5f
        /*0052*/ 	.short	0x0101


	//----- nvinfo : EIATTR_VRC_CTA_INIT_COUNT
	.align		4
        /*0054*/ 	.byte	0x02, 0x4a
	.zero		1
	.zero		1


	//----- nvinfo : EIATTR_EXIT_INSTR_OFFSETS
	.align		4
        /*0058*/ 	.byte	0x04, 0x1c
        /*005a*/ 	.short	(.L_133 - .L_132)


	//   ....[0]....
.L_132:
        /*005c*/ 	.word	0x00000070


	//   ....[1]....
        /*0060*/ 	.word	0x000002e0


	//----- nvinfo : EIATTR_CBANK_PARAM_SIZE
	.align		4
.L_133:
        /*0064*/ 	.byte	0x03, 0x19
        /*0066*/ 	.short	0x001c


	//----- nvinfo : EIATTR_PARAM_CBANK
	.align		4
        /*0068*/ 	.byte	0x04, 0x0a
        /*006a*/ 	.short	(.L_135 - .L_134)
	.align		4
.L_134:
        /*006c*/ 	.word	index@(.nv.constant0._Z7logLossPdPfS_i)
        /*0070*/ 	.short	0x0380
        /*0072*/ 	.short	0x001c


	//----- nvinfo : EIATTR_SW_WAR
	.align		4
.L_135:
        /*0074*/ 	.byte	0x04, 0x36
        /*0076*/ 	.short	(.L_137 - .L_136)
.L_136:
        /*0078*/ 	.word	0x00000008
.L_137:


//--------------------- .nv.info._Z8logLossfPfS_S_i --------------------------
	.section	.nv.info._Z8logLossfPfS_S_i,"",@"SHT_CUDA_INFO"
	.sectionflags	@""
	.align	4


	//----- nvinfo : EIATTR_CUDA_API_VERSION
	.align		4
        /*0000*/ 	.byte	0x04, 0x37
        /*0002*/ 	.short	(.L_139 - .L_138)
.L_138:
        /*0004*/ 	.word	0x00000082


	//----- nvinfo : EIATTR_KPARAM_INFO
	.align		4
.L_139:
        /*0008*/ 	.byte	0x04, 0x17
        /*000a*/ 	.short	(.L_141 - .L_140)
.L_140:
        /*000c*/ 	.word	0x00000000
        /*0010*/ 	.short	0x0003
        /*0012*/ 	.short	0x0018
        /*0014*/ 	.byte	0x00, 0xf0, 0x11, 0x00


	//----- nvinfo : EIATTR_KPARAM_INFO
	.align		4
.L_141:
        /*0018*/ 	.byte	0x04, 0x17
        /*001a*/ 	.short	(.L_143 - .L_142)
.L_142:
        /*001c*/ 	.word	0x00000000
        /*0020*/ 	.short	0x0002
        /*0022*/ 	.short	0x0010
        /*0024*/ 	.byte	0x00, 0xf5, 0x21, 0x00


	//----- nvinfo : EIATTR_KPARAM_INFO
	.align		4
.L_143:
        /*0028*/ 	.byte	0x04, 0x17
        /*002a*/ 	.short	(.L_145 - .L_144)
.L_144:
        /*002c*/ 	.word	0x00000000
        /*0030*/ 	.short	0x0001
        /*0032*/ 	.short	0x0008
        /*0034*/ 	.byte	0x00, 0xf5, 0x21, 0x00


	//----- nvinfo : EIATTR_KPARAM_INFO
	.align		4
.L_145:
        /*0038*/ 	.byte	0x04, 0x17
        /*003a*/ 	.short	(.L_147 - .L_146)
.L_146:
        /*003c*/ 	.word	0x00000000
        /*0040*/ 	.short	0x0000
        /*0042*/ 	.short	0x0000
        /*0044*/ 	.byte	0x00, 0xf5, 0x21, 0x00


	//----- nvinfo : EIATTR_SPARSE_MMA_MASK
	.align		4
.L_147:
        /*0048*/ 	.byte	0x03, 0x50
        /*004a*/ 	.short	0x0000


	//----- nvinfo : EIATTR_MAXREG_COUNT
	.align		4
        /*004c*/ 	.byte	0x03, 0x1b
        /*004e*/ 	.short	0x00ff


	//----- nvinfo : EIATTR_MERCURY_ISA_VERSION
	.align		4
        /*0050*/ 	.byte	0x03, 0x5f
        /*0052*/ 	.short	0x0101


	//----- nvinfo : EIATTR_VRC_CTA_INIT_COUNT
	.align		4
        /*0054*/ 	.byte	0x02, 0x4a
	.zero		1
	.zero		1


	//----- nvinfo : EIATTR_EXIT_INSTR_OFFSETS
	.align		4
        /*0058*/ 	.byte	0x04, 0x1c
        /*005a*/ 	.short	(.L_149 - .L_148)


	//   ....[0]....
.L_148:
        /*005c*/ 	.word	0x00000070


	//   ....[1]....
        /*0060*/ 	.word	0x000002d0


	//----- nvinfo : EIATTR_CBANK_PARAM_SIZE
	.align		4
.L_149:
        /*0064*/ 	.byte	0x03, 0x19
        /*0066*/ 	.short	0x001c


	//----- nvinfo : EIATTR_PARAM_CBANK
	.align		4
        /*0068*/ 	.byte	0x04, 0x0a
        /*006a*/ 	.short	(.L_151 - .L_150)
	.align		4
.L_150:
        /*006c*/ 	.word	index@(.nv.constant0._Z8logLossfPfS_S_i)
        /*0070*/ 	.short	0x0380
        /*0072*/ 	.short	0x001c


	//----- nvinfo : EIATTR_SW_WAR
	.align		4
.L_151:
        /*0074*/ 	.byte	0x04, 0x36
        /*0076*/ 	.short	(.L_153 - .L_152)
.L_152:
        /*0078*/ 	.word	0x00000008
.L_153:


//--------------------- .nv.info._Z12squaredErrorPdS_S_i --------------------------
	.section	.nv.info._Z12squaredErrorPdS_S_i,"",@"SHT_CUDA_INFO"
	.sectionflags	@""
	.align	4


	//----- nvinfo : EIATTR_CUDA_API_VERSION
	.align		4
        /*0000*/ 	.byte	0x04, 0x37
        /*0002*/ 	.short	(.L_155 - .L_154)
.L_154:
        /*0004*/ 	.word	0x00000082


	//----- nvinfo : EIATTR_KPARAM_INFO
	.align		4
.L_155:
        /*0008*/ 	.byte	0x04, 0x17
        /*000a*/ 	.short	(.L_157 - .L_156)
.L_156:
        /*000c*/ 	.word	0x00000000
        /*0010*/ 	.short	0x0003
        /*0012*/ 	.short	0x0018
        /*0014*/ 	.byte	0x00, 0xf0, 0x11, 0x00


	//----- nvinfo : EIATTR_KPARAM_INFO
	.align		4
.L_157:
        /*0018*/ 	.byte	0x04, 0x17
        /*001a*/ 	.short	(.L_159 - .L_158)
.L_158:
        /*001c*/ 	.word	0x00000000
        /*0020*/ 	.short	0x0002
        /*0022*/ 	.short	0x0010
        /*0024*/ 	.byte	0x00, 0xf5, 0x21, 0x00


	//----- nvinfo : EIATTR_KPARAM_INFO
	.align		4
.L_159:
        /*0028*/ 	.byte	0x04, 0x17
        /*002a*/ 	.short	(.L_161 - .L_160)
.L_160:
        /*002c*/ 	.word	0x00000000
        /*0030*/ 	.short	0x0001
        /*0032*/ 	.short	0x0008
        /*0034*/ 	.byte	0x00, 0xf5, 0x21, 0x00


	//----- nvinfo : EIATTR_KPARAM_INFO
	.align		4
.L_161:
        /*0038*/ 	.byte	0x04, 0x17
        /*003a*/ 	.short	(.L_163 - .L_162)
.L_162:
        /*003c*/ 	.word	0x00000000
        /*0040*/ 	.short	0x0000
        /*0042*/ 	.short	0x0000
        /*0044*/ 	.byte	0x00, 0xf5, 0x21, 0x00


	//----- nvinfo : EIATTR_SPARSE_MMA_MASK
	.align		4
.L_163:
        /*0048*/ 	.byte	0x03, 0x50
        /*004a*/ 	.short	0x0000


	//----- nvinfo : EIATTR_MAXREG_COUNT
	.align		4
        /*004c*/ 	.byte	0x03, 0x1b
        /*004e*/ 	.short	0x00ff


	//----- nvinfo : EIATTR_MERCURY_ISA_VERSION
	.align		4
        /*0050*/ 	.byte	0x03, 0x5f
        /*0052*/ 	.short	0x0101


	//----- nvinfo : EIATTR_VRC_CTA_INIT_COUNT
	.align		4
        /*0054*/ 	.byte	0x02, 0x4a
	.zero		1
	.zero		1


	//----- nvinfo : EIATTR_EXIT_INSTR_OFFSETS
	.align		4
        /*0058*/ 	.byte	0x04, 0x1c
        /*005a*/ 	.short	(.L_165 - .L_164)


	//   ....[0]....
.L_164:
        /*005c*/ 	.word	0x00000070


	//   ....[1]....
        /*0060*/ 	.word	0x000002a0


	//----- nvinfo : EIATTR_CRS_STACK_SIZE
	.align		4
.L_165:
        /*0064*/ 	.byte	0x04, 0x1e
        /*0066*/ 	.short	(.L_167 - .L_166)
.L_166:
        /*0068*/ 	.word	0x00000000


	//----- nvinfo : EIATTR_CBANK_PARAM_SIZE
	.align		4
.L_167:
        /*006c*/ 	.byte	0x03, 0x19
        /*006e*/ 	.short	0x001c


	//----- nvinfo : EIATTR_PARAM_CBANK
	.align		4
        /*0070*/ 	.byte	0x04, 0x0a
        /*0072*/ 	.short	(.L_169 - .L_168)
	.align		4
.L_168:
        /*0074*/ 	.word	index@(.nv.constant0._Z12squaredErrorPdS_S_i)
        /*0078*/ 	.short	0x0380
        /*007a*/ 	.short	0x001c


	//----- nvinfo : EIATTR_SW_WAR
	.align		4
.L_169:
        /*007c*/ 	.byte	0x04, 0x36
        /*007e*/ 	.short	(.L_171 - .L_170)
.L_170:
        /*0080*/ 	.word	0x00000008
.L_171:


//--------------------- .nv.info._Z13squaredErrorfPfS_S_i --------------------------
	.section	.nv.info._Z13squaredErrorfPfS_S_i,"",@"SHT_CUDA_INFO"
	.sectionflags	@""
	.align	4


	//----- nvinfo : EIATTR_CUDA_API_VERSION
	.align		4
        /*0000*/ 	.byte	0x04, 0x37
        /*0002*/ 	.short	(.L_173 - .L_172)
.L_172:
        /*0004*/ 	.word	0x00000082


	//----- nvinfo : EIATTR_KPARAM_INFO
	.align		4
.L_173:
        /*0008*/ 	.byte	0x04, 0x17
        /*000a*/ 	.short	(.L_175 - .L_174)
.L_174:
        /*000c*/ 	.word	0x00000000
        /*0010*/ 	.short	0x0003
        /*0012*/ 	.short	0x0018
        /*0014*/ 	.byte	0x00, 0xf0, 0x11, 0x00


	//----- nvinfo : EIATTR_KPARAM_INFO
	.align		4
.L_175:
        /*0018*/ 	.byte	0x04, 0x17
        /*001a*/ 	.short	(.L_177 - .L_176)
.L_176:
        /*001c*/ 	.word	0x00000000
        /*0020*/ 	.short	0x0002
        /*0022*/ 	.short	0x0010
        /*0024*/ 	.byte	0x00, 0xf5, 0x21, 0x00


	//----- nvinfo : EIATTR_KPARAM_INFO
	.align		4
.L_177:
        /*0028*/ 	.byte	0x04, 0x17
        /*002a*/ 	.short	(.L_179 - .L_178)
.L_178:
        /*002c*/ 	.word	0x00000000
        /*0030*/ 	.short	0x0001
        /*0032*/ 	.short	0x0008
        /*0034*/ 	.byte	0x00, 0xf5, 0x21, 0x00


	//----- nvinfo : EIATTR_KPARAM_INFO
	.align		4
.L_179:
        /*0038*/ 	.byte	0x04, 0x17
        /*003a*/ 	.short	(.L_181 - .L_180)
.L_180:
        /*003c*/ 	.word	0x00000000
        /*0040*/ 	.short	0x0000
        /*0042*/ 	.short	0x0000
        /*0044*/ 	.byte	0x00, 0xf5, 0x21, 0x00


	//----- nvinfo : EIATTR_SPARSE_MMA_MASK
	.align		4
.L_181:
        /*0048*/ 	.byte	0x03, 0x50
        /*004a*/ 	.short	0x0000


	//----- nvinfo : EIATTR_MAXREG_COUNT
	.align		4
        /*004c*/ 	.byte	0x03, 0x1b
        /*004e*/ 	.short	0x00ff


	//----- nvinfo : EIATTR_MERCURY_ISA_VERSION
	.align		4
        /*0050*/ 	.byte	0x03, 0x5f
        /*0052*/ 	.short	0x0101


	//----- nvinfo : EIATTR_VRC_CTA_INIT_COUNT
	.align		4
        /*0054*/ 	.byte	0x02, 0x4a
	.zero		1
	.zero		1


	//----- nvinfo : EIATTR_EXIT_INSTR_OFFSETS
	.align		4
        /*0058*/ 	.byte	0x04, 0x1c
        /*005a*/ 	.short	(.L_183 - .L_182)


	//   ....[0]....
.L_182:
        /*005c*/ 	.word	0x00000070


	//   ....[1]....
        /*0060*/ 	.word	0x00000590


	//----- nvinfo : EIATTR_CRS_STACK_SIZE
	.align		4
.L_183:
        /*0064*/ 	.byte	0x04, 0x1e
        /*0066*/ 	.short	(.L_185 - .L_184)
.L_184:
        /*0068*/ 	.word	0x00000000


	//----- nvinfo : EIATTR_CBANK_PARAM_SIZE
	.align		4
.L_185:
        /*006c*/ 	.byte	0x03, 0x19
        /*006e*/ 	.short	0x001c


	//----- nvinfo : EIATTR_PARAM_CBANK
	.align		4
        /*0070*/ 	.byte	0x04, 0x0a
        /*0072*/ 	.short	(.L_187 - .L_186)
	.align		4
.L_186:
        /*0074*/ 	.word	index@(.nv.constant0._Z13squaredErrorfPfS_S_i)
        /*0078*/ 	.short	0x0380
        /*007a*/ 	.short	0x001c


	//----- nvinfo : EIATTR_SW_WAR
	.align		4
.L_187:
        /*007c*/ 	.byte	0x04, 0x36
        /*007e*/ 	.short	(.L_189 - .L_188)
.L_188:
        /*0080*/ 	.word	0x00000008
.L_189:


//--------------------- .nv.info._Z21inplaceReluDerivativePdS_i --------------------------
	.section	.nv.info._Z21inplaceReluDerivativePdS_i,"",@"SHT_CUDA_INFO"
	.sectionflags	@""
	.align	4


	//----- nvinfo : EIATTR_CUDA_API_VERSION
	.align		4
        /*0000*/ 	.byte	0x04, 0x37
        /*0002*/ 	.short	(.L_191 - .L_190)
.L_190:
        /*0004*/ 	.word	0x00000082


	//----- nvinfo : EIATTR_KPARAM_INFO
	.align		4
.L_191:
        /*0008*/ 	.byte	0x04, 0x17
        /*000a*/ 	.short	(.L_193 - .L_192)
.L_192:
        /*000c*/ 	.word	0x00000000
        /*0010*/ 	.short	0x0002
        /*0012*/ 	.short	0x0010
        /*0014*/ 	.byte	0x00, 0xf0, 0x11, 0x00


	//----- nvinfo : EIATTR_KPARAM_INFO
	.align		4
.L_193:
        /*0018*/ 	.byte	0x04, 0x17
        /*001a*/ 	.short	(.L_195 - .L_194)
.L_194:
        /*001c*/ 	.word	0x00000000
        /*0020*/ 	.short	0x0001
        /*0022*/ 	.short	0x0008
        /*0024*/ 	.byte	0x00, 0xf5, 0x21, 0x00


	//----- nvinfo : EIATTR_KPARAM_INFO
	.align		4
.L_195:
        /*0028*/ 	.byte	0x04, 0x17
        /*002a*/ 	.short	(.L_197 - .L_196)
.L_196:
        /*002c*/ 	.word	0x00000000
        /*0030*/ 	.short	0x0000
        /*0032*/ 	.short	0x0000
        /*0034*/ 	.byte	0x00, 0xf5, 0x21, 0x00


	//----- nvinfo : EIATTR_SPARSE_MMA_MASK
	.align		4
.L_197:
        /*0038*/ 	.byte	0x03, 0x50
        /*003a*/ 	.short	0x0000


	//----- nvinfo : EIATTR_MAXREG_COUNT
	.align		4
        /*003c*/ 	.byte	0x03, 0x1b
        /*003e*/ 	.short	0x00ff


	//----- nvinfo : EIATTR_MERCURY_ISA_VERSION
	.align		4
        /*0040*/ 	.byte	0x03, 0x5f
        /*0042*/ 	.short	0x0101


	//----- nvinfo : EIATTR_VRC_CTA_INIT_COUNT
	.align		4
        /*0044*/ 	.byte	0x02, 0x4a
	.zero		1
	.zero		1


	//----- nvinfo : EIATTR_EXIT_INSTR_OFFSETS
	.align		4
        /*0048*/ 	.byte	0x04, 0x1c
        /*004a*/ 	.short	(.L_199 - .L_198)


	//   ....[0]....
.L_198:
        /*004c*/ 	.word	0x00000070


	//   ....[1]....
        /*0050*/ 	.word	0x000000d0


	//   ....[2]....
        /*0054*/ 	.word	0x00000110


	//----- nvinfo : EIATTR_CBANK_PARAM_SIZE
	.align		4
.L_199:
        /*0058*/ 	.byte	0x03, 0x19
        /*005a*/ 	.short	0x0014


	//----- nvinfo : EIATTR_PARAM_CBANK
	.align		4
        /*005c*/ 	.byte	0x04, 0x0a
        /*005e*/ 	.short	(.L_201 - .L_200)
	.align		4
.L_200:
        /*0060*/ 	.word	index@(.nv.constant0._Z21inplaceReluDerivativePdS_i)
        /*0064*/ 	.short	0x0380
        /*0066*/ 	.short	0x0014


	//----- nvinfo : EIATTR_SW_WAR
	.align		4
.L_201:
        /*0068*/ 	.byte	0x04, 0x36
        /*006a*/ 	.short	(.L_203 - .L_202)
.L_202:
        /*006c*/ 	.word	0x00000008
.L_203:


//--------------------- .nv.info._Z22inplaceReluDerivativefPfS_i --------------------------
	.section	.nv.info._Z22inplaceReluDerivativefPfS_i,"",@"SHT_CUDA_INFO"
	.sectionflags	@""
	.align	4


	//----- nvinfo : EIATTR_CUDA_API_VERSION
	.align		4
        /*0000*/ 	.byte	0x04, 0x37
        /*0002*/ 	.short	(.L_205 - .L_204)
.L_204:
        /*0004*/ 	.word	0x00000082


	//----- nvinfo : EIATTR_KPARAM_INFO
	.align		4
.L_205:
        /*0008*/ 	.byte	0x04, 0x17
        /*000a*/ 	.short	(.L_207 - .L_206)
.L_206:
        /*000c*/ 	.word	0x00000000
        /*0010*/ 	.short	0x0002
        /*0012*/ 	.short	0x0010
        /*0014*/ 	.byte	0x00, 0xf0, 0x11, 0x00


	//----- nvinfo : EIATTR_KPARAM_INFO
	.align		4
.L_207:
        /*0018*/ 	.byte	0x04, 0x17
        /*001a*/ 	.short	(.L_209 - .L_208)
.L_208:
        /*001c*/ 	.word	0x00000000
        /*0020*/ 	.short	0x0001
        /*0022*/ 	.short	0x0008
        /*0024*/ 	.byte	0x00, 0xf5, 0x21, 0x00


	//----- nvinfo : EIATTR_KPARAM_INFO
	.align		4
.L_209:
        /*0028*/ 	.byte	0x04, 0x17
        /*002a*/ 	.short	(.L_211 - .L_210)
.L_210:
        /*002c*/ 	.word	0x00000000
        /*0030*/ 	.short	0x0000
        /*0032*/ 	.short	0x0000
        /*0034*/ 	.byte	0x00, 0xf5, 0x21, 0x00


	//----- nvinfo : EIATTR_SPARSE_MMA_MASK
	.align		4
.L_211:
        /*0038*/ 	.byte	0x03, 0x50
        /*003a*/ 	.short	0x0000


	//----- nvinfo : EIATTR_MAXREG_COUNT
	.align		4
        /*003c*/ 	.byte	0x03, 0x1b
        /*003e*/ 	.short	0x00ff


	//----- nvinfo : EIATTR_MERCURY_ISA_VERSION
	.align		4
        /*0040*/ 	.byte	0x03, 0x5f
        /*0042*/ 	.short	0x0101


	//----- nvinfo : EIATTR_VRC_CTA_INIT_COUNT
	.align		4
        /*0044*/ 	.byte	0x02, 0x4a
	.zero		1
	.zero		1


	//----- nvinfo : EIATTR_EXIT_INSTR_OFFSETS
	.align		4
        /*0048*/ 	.byte	0x04, 0x1c
        /*004a*/ 	.short	(.L_213 - .L_212)


	//   ....[0]....
.L_212:
        /*004c*/ 	.word	0x00000070


	//   ....[1]....
        /*0050*/ 	.word	0x000000d0


	//   ....[2]....
        /*0054*/ 	.word	0x00000110


	//----- nvinfo : EIATTR_CBANK_PARAM_SIZE
	.align		4
.L_213:
        /*0058*/ 	.byte	0x03, 0x19
        /*005a*/ 	.short	0x0014


	//----- nvinfo : EIATTR_PARAM_CBANK
	.align		4
        /*005c*/ 	.byte	0x04, 0x0a
        /*005e*/ 	.short	(.L_215 - .L_214)
	.align		4
.L_214:
        /*0060*/ 	.word	index@(.nv.constant0._Z22inplaceReluDerivativefPfS_i)
        /*0064*/ 	.short	0x0380
        /*0066*/ 	.short	0x0014


	//----- nvinfo : EIATTR_SW_WAR
	.align		4
.L_215:
        /*0068*/ 	.byte	0x04, 0x36
        /*006a*/ 	.short	(.L_217 - .L_216)
.L_216:
        /*006c*/ 	.word	0x00000008
.L_217:


//--------------------- .nv.info._Z4clipPdddi     --------------------------
	.section	.nv.info._Z4clipPdddi,"",@"SHT_CUDA_INFO"
	.sectionflags	@""
	.align	4


	//----- nvinfo : EIATTR_CUDA_API_VERSION
	.align		4
        /*0000*/ 	.byte	0x04, 0x37
        /*0002*/ 	.short	(.L_219 - .L_218)
.L_218:
        /*0004*/ 	.word	0x00000082


	//----- nvinfo : EIATTR_KPARAM_INFO
	.align		4
.L_219:
        /*0008*/ 	.byte	0x04, 0x17
        /*000a*/ 	.short	(.L_221 - .L_220)
.L_220:
        /*000c*/ 	.word	0x00000000
        /*0010*/ 	.short	0x0003
        /*0012*/ 	.short	0x0018
        /*0014*/ 	.byte	0x00, 0xf0, 0x11, 0x00


	//----- nvinfo : EIATTR_KPARAM_INFO
	.align		4
.L_221:
        /*0018*/ 	.byte	0x04, 0x17
        /*001a*/ 	.short	(.L_223 - .L_222)
.L_222:
        /*001c*/ 	.word	0x00000000
        /*0020*/ 	.short	0x0002
        /*0022*/ 	.short	0x0010
        /*0024*/ 	.byte	0x00, 0xf0, 0x21, 0x00


	//----- nvinfo : EIATTR_KPARAM_INFO
	.align		4
.L_223:
        /*0028*/ 	.byte	0x04, 0x17
        /*002a*/ 	.short	(.L_225 - .L_224)
.L_224:
        /*002c*/ 	.word	0x00000000
        /*0030*/ 	.short	0x0001
        /*0032*/ 	.short	0x0008
        /*0034*/ 	.byte	0x00, 0xf0, 0x21, 0x00


	//----- nvinfo : EIATTR_KPARAM_INFO
	.align		4
.L_225:
        /*0038*/ 	.byte	0x04, 0x17
        /*003a*/ 	.short	(.L_227 - .L_226)
.L_226:
        /*003c*/ 	.word	0x00000000
        /*0040*/ 	.short	0x0000
        /*0042*/ 	.short	0x0000
        /*0044*/ 	.byte	0x00, 0xf5, 0x21, 0x00


	//----- nvinfo : EIATTR_SPARSE_MMA_MASK
	.align		4
.L_227:
        /*0048*/ 	.byte	0x03, 0x50
        /*004a*/ 	.short	0x0000


	//----- nvinfo : EIATTR_MAXREG_COUNT
	.align		4
        /*004c*/ 	.byte	0x03, 0x1b
        /*004e*/ 	.short	0x00ff


	//----- nvinfo : EIATTR_MERCURY_ISA_VERSION
	.align		4
        /*0050*/ 	.byte	0x03, 0x5f
        /*0052*/ 	.short	0x0101


	//----- nvinfo : EIATTR_VRC_CTA_INIT_COUNT
	.align		4
        /*0054*/ 	.byte	0x02, 0x4a
	.zero		1
	.zero		1


	//----- nvinfo : EIATTR_EXIT_INSTR_OFFSETS
	.align		4
        /*0058*/ 	.byte	0x04, 0x1c
        /*005a*/ 	.short	(.L_229 - .L_228)


	//   ....[0]....
.L_228:
        /*005c*/ 	.word	0x00000070


	//   ....[1]....
        /*0060*/ 	.word	0x000001e0


	//----- nvinfo : EIATTR_CBANK_PARAM_SIZE
	.align		4
.L_229:
        /*0064*/ 	.byte	0x03, 0x19
        /*0066*/ 	.short	0x001c


	//----- nvinfo : EIATTR_PARAM_CBANK
	.align		4
        /*0068*/ 	.byte	0x04, 0x0a
        /*006a*/ 	.short	(.L_231 - .L_230)
	.align		4
.L_230:
        /*006c*/ 	.word	index@(.nv.constant0._Z4clipPdddi)
        /*0070*/ 	.short	0x0380
        /*0072*/ 	.short	0x001c


	//----- nvinfo : EIATTR_SW_WAR
	.align		4
.L_231:
        /*0074*/ 	.byte	0x04, 0x36
        /*0076*/ 	.short	(.L_233 - .L_232)
.L_232:
        /*0078*/ 	.word	0x00000008
.L_233:


//--------------------- .nv.info._Z5clipfPfffi    --------------------------
	.section	.nv.info._Z5clipfPfffi,"",@"SHT_CUDA_INFO"
	.sectionflags	@""
	.align	4


	//----- nvinfo : EIATTR_CUDA_API_VERSION
	.align		4
        /*0000*/ 	.byte	0x04, 0x37
        /*0002*/ 	.short	(.L_235 - .L_234)
.L_234:
        /*0004*/ 	.word	0x00000082


	//----- nvinfo : EIATTR_KPARAM_INFO
	.align		4
.L_235:
        /*0008*/ 	.byte	0x04, 0x17
        /*000a*/ 	.short	(.L_237 - .L_236)
.L_236:
        /*000c*/ 	.word	0x00000000
        /*0010*/ 	.short	0x0003
        /*0012*/ 	.short	0x0010
        /*0014*/ 	.byte	0x00, 0xf0, 0x11, 0x00


	//----- nvinfo : EIATTR_KPARAM_INFO
	.align		4
.L_237:
        /*0018*/ 	.byte	0x04, 0x17
        /*001a*/ 	.short	(.L_239 - .L_238)
.L_238:
        /*001c*/ 	.word	0x00000000
        /*0020*/ 	.short	0x0002
        /*0022*/ 	.short	0x000c
        /*0024*/ 	.byte	0x00, 0xf0, 0x11, 0x00


	//----- nvinfo : EIATTR_KPARAM_INFO
	.align		4
.L_239:
        /*0028*/ 	.byte	0x04, 0x17
        /*002a*/ 	.short	(.L_241 - .L_240)
.L_240:
        /*002c*/ 	.word	0x00000000
        /*0030*/ 	.short	0x0001
        /*0032*/ 	.short	0x0008
        /*0034*/ 	.byte	0x00, 0xf0, 0x11, 0x00


	//----- nvinfo : EIATTR_KPARAM_INFO
	.align		4
.L_241:
        /*0038*/ 	.byte	0x04, 0x17
        /*003a*/ 	.short	(.L_243 - .L_242)
.L_242:
        /*003c*/ 	.word	0x00000000
        /*0040*/ 	.short	0x0000
        /*0042*/ 	.short	0x0000
        /*0044*/ 	.byte	0x00, 0xf5, 0x21, 0x00


	//----- nvinfo : EIATTR_SPARSE_MMA_MASK
	.align		4
.L_243:
        /*0048*/ 	.byte	0x03, 0x50
        /*004a*/ 	.short	0x0000


	//----- nvinfo : EIATTR_MAXREG_COUNT
	.align		4
        /*004c*/ 	.byte	0x03, 0x1b
        /*004e*/ 	.short	0x00ff


	//----- nvinfo : EIATTR_MERCURY_ISA_VERSION
	.align		4
        /*0050*/ 	.byte	0x03, 0x5f
        /*0052*/ 	.short	0x0101


	//----- nvinfo : EIATTR_VRC_CTA_INIT_COUNT
	.align		4
        /*0054*/ 	.byte	0x02, 0x4a
	.zero		1
	.zero		1


	//----- nvinfo : EIATTR_EXIT_INSTR_OFFSETS
	.align		4
        /*0058*/ 	.byte	0x04, 0x1c
        /*005a*/ 	.short	(.L_245 - .L_244)


	//   ....[0]....
.L_244:
        /*005c*/ 	.word	0x00000070


	//   ....[1]....
        /*0060*/ 	.word	0x00000100


	//----- nvinfo : EIATTR_CBANK_PARAM_SIZE
	.align		4
.L_245:
        /*0064*/ 	.byte	0x03, 0x19
        /*0066*/ 	.short	0x0014


	//----- nvinfo : EIATTR_PARAM_CBANK
	.align		4
        /*0068*/ 	.byte	0x04, 0x0a
        /*006a*/ 	.short	(.L_247 - .L_246)
	.align		4
.L_246:
        /*006c*/ 	.word	index@(.nv.constant0._Z5clipfPfffi)
        /*0070*/ 	.short	0x0380
        /*0072*/ 	.short	0x0014


	//----- nvinfo : EIATTR_SW_WAR
	.align		4
.L_247:
        /*0074*/ 	.byte	0x04, 0x36
        /*0076*/ 	.short	(.L_249 - .L_248)
.L_248:
        /*0078*/ 	.word	0x00000008
.L_249:


//--------------------- .nv.info._Z6myTanhPdi     --------------------------
	.section	.nv.info._Z6myTanhPdi,"",@"SHT_CUDA_INFO"
	.sectionflags	@""
	.align	4


	//----- nvinfo : EIATTR_CUDA_API_VERSION
	.align		4
        /*0000*/ 	.byte	0x04, 0x37
        /*0002*/ 	.short	(.L_251 - .L_250)
.L_250:
        /*0004*/ 	.word	0x00000082


	//----- nvinfo : EIATTR_KPARAM_INFO
	.align		4
.L_251:
        /*0008*/ 	.byte	0x04, 0x17
        /*000a*/ 	.short	(.L_253 - .L_252)
.L_252:
        /*000c*/ 	.word	0x00000000
        /*0010*/ 	.short	0x0001
        /*0012*/ 	.short	0x0008
        /*0014*/ 	.byte	0x00, 0xf0, 0x11, 0x00


	//----- nvinfo : EIATTR_KPARAM_INFO
	.align		4
.L_253:
        /*0018*/ 	.byte	0x04, 0x17
        /*001a*/ 	.short	(.L_255 - .L_254)
.L_254:
        /*001c*/ 	.word	0x00000000
        /*0020*/ 	.short	0x0000
        /*0022*/ 	.short	0x0000
        /*0024*/ 	.byte	0x00, 0xf5, 0x21, 0x00


	//----- nvinfo : EIATTR_SPARSE_MMA_MASK
	.align		4
.L_255:
        /*0028*/ 	.byte	0x03, 0x50
        /*002a*/ 	.short	0x0000


	//----- nvinfo : EIATTR_MAXREG_COUNT
	.align		4
        /*002c*/ 	.byte	0x03, 0x1b
        /*002e*/ 	.short	0x00ff


	//----- nvinfo : EIATTR_MERCURY_ISA_VERSION
	.align		4
        /*0030*/ 	.byte	0x03, 0x5f
        /*0032*/ 	.short	0x0101


	//----- nvinfo : EIATTR_VRC_CTA_INIT_COUNT
	.align		4
        /*0034*/ 	.byte	0x02, 0x4a
	.zero		1
	.zero		1


	//----- nvinfo : EIATTR_EXIT_INSTR_OFFSETS
	.align		4
        /*0038*/ 	.byte	0x04, 0x1c
        /*003a*/ 	.short	(.L_257 - .L_256)


	//   ....[0]....
.L_256:
        /*003c*/ 	.word	0x00000070


	//   ....[1]....
        /*0040*/ 	.word	0x00000710


	//----- nvinfo : EIATTR_CRS_STACK_SIZE
	.align		4
.L_257:
        /*0044*/ 	.byte	0x04, 0x1e
        /*0046*/ 	.short	(.L_259 - .L_258)
.L_258:
        /*0048*/ 	.word	0x00000000


	//----- nvinfo : EIATTR_CBANK_PARAM_SIZE
	.align		4
.L_259:
        /*004c*/ 	.byte	0x03, 0x19
        /*004e*/ 	.short	0x000c


	//----- nvinfo : EIATTR_PARAM_CBANK
	.align		4
        /*0050*/ 	.byte	0x04, 0x0a
        /*0052*/ 	.short	(.L_261 - .L_260)
	.align		4
.L_260:
        /*0054*/ 	.word	index@(.nv.constant0._Z6myTanhPdi)
        /*0058*/ 	.short	0x0380
        /*005a*/ 	.short	0x000c


	//----- nvinfo : EIATTR_SW_WAR
	.align		4
.L_261:
        /*005c*/ 	.byte	0x04, 0x36
        /*005e*/ 	.short	(.L_263 - .L_262)
.L_262:
        /*0060*/ 	.word	0x00000008
.L_263:


//--------------------- .nv.info._Z7myTanhfPfi    --------------------------
	.section	.nv.info._Z7myTanhfPfi,"",@"SHT_CUDA_INFO"
	.sectionflags	@""
	.align	4


	//----- nvinfo : EIATTR_CUDA_API_VERSION
	.align		4
        /*0000*/ 	.byte	0x04, 0x37
        /*0002*/ 	.short	(.L_265 - .L_264)
.L_264:
        /*0004*/ 	.word	0x00000082


	//----- nvinfo : EIATTR_KPARAM_INFO
	.align		4
.L_265:
        /*0008*/ 	.byte	0x04, 0x17
        /*000a*/ 	.short	(.L_267 - .L_266)
.L_266:
        /*000c*/ 	.word	0x00000000
        /*0010*/ 	.short	0x0001
        /*0012*/ 	.short	0x0008
        /*0014*/ 	.byte	0x00, 0xf0, 0x11, 0x00


	//----- nvinfo : EIATTR_KPARAM_INFO
	.align		4
.L_267:
        /*0018*/ 	.byte	0x04, 0x17
        /*001a*/ 	.short	(.L_269 - .L_268)
.L_268:
        /*001c*/ 	.word	0x00000000
        /*0020*/ 	.short	0x0000
        /*0022*/ 	.short	0x0000
        /*0024*/ 	.byte	0x00, 0xf5, 0x21, 0x00


	//----- nvinfo : EIATTR_SPARSE_MMA_MASK
	.align		4
.L_269:
        /*0028*/ 	.byte	0x03, 0x50
        /*002a*/ 	.short	0x0000


	//----- nvinfo : EIATTR_MAXREG_COUNT
	.align		4
        /*002c*/ 	.byte	0x03, 0x1b
        /*002e*/ 	.short	0x00ff


	//----- nvinfo : EIATTR_MERCURY_ISA_VERSION
	.align		4
        /*0030*/ 	.byte	0x03, 0x5f
        /*0032*/ 	.short	0x0101


	//----- nvinfo : EIATTR_VRC_CTA_INIT_COUNT
	.align		4
        /*0034*/ 	.byte	0x02, 0x4a
	.zero		1
	.zero		1


	//----- nvinfo : EIATTR_EXIT_INSTR_OFFSETS
	.align		4
        /*0038*/ 	.byte	0x04, 0x1c
        /*003a*/ 	.short	(.L_271 - .L_270)


	//   ....[0]....
.L_270:
        /*003c*/ 	.word	0x00000070


	//   ....[1]....
        /*0040*/ 	.word	0x000001e0


	//----- nvinfo : EIATTR_CBANK_PARAM_SIZE
	.align		4
.L_271:
        /*0044*/ 	.byte	0x03, 0x19
        /*0046*/ 	.short	0x000c


	//----- nvinfo : EIATTR_PARAM_CBANK
	.align		4
        /*0048*/ 	.byte	0x04, 0x0a
        /*004a*/ 	.short	(.L_273 - .L_272)
	.align		4
.L_272:
        /*004c*/ 	.word	index@(.nv.constant0._Z7myTanhfPfi)
        /*0050*/ 	.short	0x0380
        /*0052*/ 	.short	0x000c


	//----- nvinfo : EIATTR_SW_WAR
	.align		4
.L_273:
        /*0054*/ 	.byte	0x04, 0x36
        /*0056*/ 	.short	(.L_275 - .L_274)
.L_274:
        /*0058*/ 	.word	0x00000008
.L_275:


//--------------------- .nv.info._Z7sigmoidPdi    --------------------------
	.section	.nv.info._Z7sigmoidPdi,"",@"SHT_CUDA_INFO"
	.sectionflags	@""
	.align	4


	//----- nvinfo : EIATTR_CUDA_API_VERSION
	.align		4
        /*0000*/ 	.byte	0x04, 0x37
        /*0002*/ 	.short	(.L_277 - .L_276)
.L_276:
        /*0004*/ 	.word	0x00000082


	//----- nvinfo : EIATTR_KPARAM_INFO
	.align		4
.L_277:
        /*0008*/ 	.byte	0x04, 0x17
        /*000a*/ 	.short	(.L_279 - .L_278)
.L_278:
        /*000c*/ 	.word	0x00000000
        /*0010*/ 	.short	0x0001
        /*0012*/ 	.short	0x0008
        /*0014*/ 	.byte	0x00, 0xf0, 0x11, 0x00


	//----- nvinfo : EIATTR_KPARAM_INFO
	.align		4
.L_279:
        /*0018*/ 	.byte	0x04, 0x17
        /*001a*/ 	.short	(.L_281 - .L_280)
.L_280:
        /*001c*/ 	.word	0x00000000
        /*0020*/ 	.short	0x0000
        /*0022*/ 	.short	0x0000
        /*0024*/ 	.byte	0x00, 0xf5, 0x21, 0x00


	//----- nvinfo : EIATTR_SPARSE_MMA_MASK
	.align		4
.L_281:
        /*0028*/ 	.byte	0x03, 0x50
        /*002a*/ 	.short	0x0000


	//----- nvinfo : EIATTR_MAXREG_COUNT
	.align		4
        /*002c*/ 	.byte	0x03, 0x1b
        /*002e*/ 	.short	0x00ff


	//----- nvinfo : EIATTR_MERCURY_ISA_VERSION
	.align		4
        /*0030*/ 	.byte	0x03, 0x5f
        /*0032*/ 	.short	0x0101


	//----- nvinfo : EIATTR_VRC_CTA_INIT_COUNT
	.align		4
        /*0034*/ 	.byte	0x02, 0x4a
	.zero		1
	.zero		1


	//----- nvinfo : EIATTR_EXIT_INSTR_OFFSETS
	.align		4
        /*0038*/ 	.byte	0x04, 0x1c
        /*003a*/ 	.short	(.L_283 - .L_282)


	//   ....[0]....
.L_282:
        /*003c*/ 	.word	0x00000070


	//   ....[1]....
        /*0040*/ 	.word	0x00000590


	//----- nvinfo : EIATTR_CRS_STACK_SIZE
	.align		4
.L_283:
        /*0044*/ 	.byte	0x04, 0x1e
        /*0046*/ 	.short	(.L_285 - .L_284)
.L_284:
        /*0048*/ 	.word	0x00000000


	//----- nvinfo : EIATTR_CBANK_PARAM_SIZE
	.align		4
.L_285:
        /*004c*/ 	.byte	0x03, 0x19
        /*004e*/ 	.short	0x000c


	//----- nvinfo : EIATTR_PARAM_CBANK
	.align		4
        /*0050*/ 	.byte	0x04, 0x0a
        /*0052*/ 	.short	(.L_287 - .L_286)
	.align		4
.L_286:
        /*0054*/ 	.word	index@(.nv.constant0._Z7sigmoidPdi)
        /*0058*/ 	.short	0x0380
        /*005a*/ 	.short	0x000c


	//----- nvinfo : EIATTR_SW_WAR
	.align		4
.L_287:
        /*005c*/ 	.byte	0x04, 0x36
        /*005e*/ 	.short	(.L_289 - .L_288)
.L_288:
        /*0060*/ 	.word	0x00000008
.L_289:


//--------------------- .nv.info._Z8sigmoidfPfi   --------------------------
	.section	.nv.info._Z8sigmoidfPfi,"",@"SHT_CUDA_INFO"
	.sectionflags	@""
	.align	4


	//----- nvinfo : EIATTR_CUDA_API_VERSION
	.align		4
        /*0000*/ 	.byte	0x04, 0x37
        /*0002*/ 	.short	(.L_291 - .L_290)
.L_290:
        /*0004*/ 	.word	0x00000082


	//----- nvinfo : EIATTR_KPARAM_INFO
	.align		4
.L_291:
        /*0008*/ 	.byte	0x04, 0x17
        /*000a*/ 	.short	(.L_293 - .L_292)
.L_292:
        /*000c*/ 	.word	0x00000000
        /*0010*/ 	.short	0x0001
        /*0012*/ 	.short	0x0008
        /*0014*/ 	.byte	0x00, 0xf0, 0x11, 0x00


	//----- nvinfo : EIATTR_KPARAM_INFO
	.align		4
.L_293:
        /*0018*/ 	.byte	0x04, 0x17
        /*001a*/ 	.short	(.L_295 - .L_294)
.L_294:
        /*001c*/ 	.word	0x00000000
        /*0020*/ 	.short	0x0000
        /*0022*/ 	.short	0x0000
        /*0024*/ 	.byte	0x00, 0xf5, 0x21, 0x00


	//----- nvinfo : EIATTR_SPARSE_MMA_MASK
	.align		4
.L_295:
        /*0028*/ 	.byte	0x03, 0x50
        /*002a*/ 	.short	0x0000


	//----- nvinfo : EIATTR_MAXREG_COUNT
	.align		4
        /*002c*/ 	.byte	0x03, 0x1b
        /*002e*/ 	.short	0x00ff


	//----- nvinfo : EIATTR_MERCURY_ISA_VERSION
	.align		4
        /*0030*/ 	.byte	0x03, 0x5f
        /*0032*/ 	.short	0x0101


	//----- nvinfo : EIATTR_VRC_CTA_INIT_COUNT
	.align		4
        /*0034*/ 	.byte	0x02, 0x4a
	.zero		1
	.zero		1


	//----- nvinfo : EIATTR_EXIT_INSTR_OFFSETS
	.align		4
        /*0038*/ 	.byte	0x04, 0x1c
        /*003a*/ 	.short	(.L_297 - .L_296)


	//   ....[0]....
.L_296:
        /*003c*/ 	.word	0x00000070


	//   ....[1]....
        /*0040*/ 	.word	0x00000240


	//----- nvinfo : EIATTR_CRS_STACK_SIZE
	.align		4
.L_297:
        /*0044*/ 	.byte	0x04, 0x1e
        /*0046*/ 	.short	(.L_299 - .L_298)
.L_298:
        /*0048*/ 	.word	0x00000000


	//----- nvinfo : EIATTR_CBANK_PARAM_SIZE
	.align		4
.L_299:
        /*004c*/ 	.byte	0x03, 0x19
        /*004e*/ 	.short	0x000c


	//----- nvinfo : EIATTR_PARAM_CBANK
	.align		4
        /*0050*/ 	.byte	0x04, 0x0a
        /*0052*/ 	.short	(.L_301 - .L_300)
	.align		4
.L_300:
        /*0054*/ 	.word	index@(.nv.constant0._Z8sigmoidfPfi)
        /*0058*/ 	.short	0x0380
        /*005a*/ 	.short	0x000c


	//----- nvinfo : EIATTR_SW_WAR
	.align		4
.L_301:
        /*005c*/ 	.byte	0x04, 0x36
        /*005e*/ 	.short	(.L_303 - .L_302)
.L_302:
        /*0060*/ 	.word	0x00000008
.L_303:


//--------------------- .nv.callgraph             --------------------------
	.section	.nv.callgraph,"",@"SHT_CUDA_CALLGRAPH"
	.align	4
	.sectionentsize	8
	.align		4
        /*0000*/ 	.word	0x00000000
	.align		4
        /*0004*/ 	.word	0xffffffff
	.align		4
        /*0008*/ 	.word	0x00000000
	.align		4
        /*000c*/ 	.word	0xfffffffe
	.align		4
        /*0010*/ 	.word	0x00000000
	.align		4
        /*0014*/ 	.word	0xfffffffd
	.align		4
        /*0018*/ 	.word	0x00000000
	.align		4
        /*001c*/ 	.word	0xfffffffc


//--------------------- .text._Z13binaryLogLossPdPfS_i --------------------------
	.section	.text._Z13binaryLogLossPdPfS_i,"ax",@progbits
	.align	128
        .global         _Z13binaryLogLossPdPfS_i
        .type           _Z13binaryLogLossPdPfS_i,@function
        .size           _Z13binaryLogLossPdPfS_i,(.L_x_41 - _Z13binaryLogLossPdPfS_i)
        .other          _Z13binaryLogLossPdPfS_i,@"STO_CUDA_ENTRY STV_DEFAULT"
_Z13binaryLogLossPdPfS_i:
.text._Z13binaryLogLossPdPfS_i:
[----:B------:R-:W-:Y:S01]  /*0000*/  LDC R1, c[0x0][0x37c] ;  /* 0x0000df00ff017b82 */ /* 0x000fe20000000800 */
[----:B------:R-:W0:Y:S07]  /*0010*/  S2R R3, SR_TID.X ;  /* 0x0000000000037919 */ /* 0x000e2e0000002100 */
[----:B------:R-:W0:Y:S01]  /*0020*/  S2UR UR4, SR_CTAID.X ;  /* 0x00000000000479c3 */ /* 0x000e220000002500 */
[----:B------:R-:W1:Y:S07]  /*0030*/  LDCU UR5, c[0x0][0x398] ;  /* 0x00007300ff0577ac */ /* 0x000e6e0008000800 */
[----:B------:R-:W0:Y:S02]  /*0040*/  LDC R0, c[0x0][0x360] ;  /* 0x0000d800ff007b82 */ /* 0x000e240000000800 */
[----:B0-----:R-:W-:-:S05]  /*0050*/  IMAD R0, R0, UR4, R3 ;  /* 0x0000000400007c24 */ /* 0x001fca000f8e0203 */
[----:B-1----:R-:W-:-:S13]  /*0060*/  ISETP.GE.U32.AND P0, PT, R0, UR5, PT ;  /* 0x0000000500007c0c */ /* 0x002fda000bf06070 */
[----:B------:R-:W-:Y:S05]  /*0070*/  @P0 EXIT ;  /* 0x000000000000094d */ /* 0x000fea0003800000 */
[----:B------:R-:W0:Y:S01]  /*0080*/  LDC.64 R6, c[0x0][0x388] ;  /* 0x0000e200ff067b82 */ /* 0x000e220000000a00 */
[----:B------:R-:W1:Y:S07]  /*0090*/  LDCU.64 UR4, c[0x0][0x358] ;  /* 0x00006b00ff0477ac */ /* 0x000e6e0008000a00 */
[----:B------:R-:W2:Y:S01]  /*00a0*/  LDC.64 R2, c[0x0][0x380] ;  /* 0x0000e000ff027b82 */ /* 0x000ea20000000a00 */
[----:B0-----:R-:W-:-:S06]  /*00b0*/  IMAD.WIDE.U32 R6, R0, 0x4, R6 ;  /* 0x0000000400067825 */ /* 0x001fcc00078e0006 */
[----:B-1----:R-:W3:Y:S01]  /*00c0*/  LDG.E R6, desc[UR4][R6.64] ;  /* 0x0000000406067981 */ /* 0x002ee2000c1e1900 */
[----:B--2---:R-:W-:-:S06]  /*00d0*/  IMAD.WIDE.U32 R2, R0, 0x8, R2 ;  /* 0x0000000800027825 */ /* 0x004fcc00078e0002 */
[----:B------:R-:W2:Y:S01]  /*00e0*/  LDG.E.64 R2, desc[UR4][R2.64] ;  /* 0x0000000402027981 */ /* 0x000ea2000c1e1b00 */
[----:B------:R-:W-:Y:S02]  /*00f0*/  HFMA2 R9, -RZ, RZ, 1.5048828125, 33.21875 ;  /* 0x3e055027ff097431 */ /* 0x000fe400000001ff */
[C---:B---3--:R-:W-:Y:S01]  /*0100*/  FADD R4, -R6.reuse, 1 ;  /* 0x3f80000006047421 */ /* 0x048fe20000000100 */
[C---:B------:R-:W-:Y:S01]  /*0110*/  FMUL R5, R6.reuse, 8388608 ;  /* 0x4b00000006057820 */ /* 0x040fe20000400000 */
[----:B------:R-:W-:-:S03]  /*0120*/  FSETP.GEU.AND P1, PT, R6, 1.175494350822287508e-38, PT ;  /* 0x008000000600780b */ /* 0x000fc60003f2e000 */
[----:B------:R-:W-:Y:S02]  /*0130*/  FSETP.GEU.AND P0, PT, R4, 1.175494350822287508e-38, PT ;  /* 0x008000000400780b */ /* 0x000fe40003f0e000 */
[----:B------:R-:W-:-:S11]  /*0140*/  FSEL R5, R5, R6, !P1 ;  /* 0x0000000605057208 */ /* 0x000fd60004800000 */
[----:B------:R-:W-:-:S05]  /*0150*/  @!P0 FMUL R4, R4, 8388608 ;  /* 0x4b00000004048820 */ /* 0x000fca0000400000 */
[----:B------:R-:W-:-:S04]  /*0160*/  IADD3 R8, PT, PT, R4, -0x3f2aaaab, RZ ;  /* 0xc0d5555504087810 */ /* 0x000fc80007ffe0ff */
[----:B------:R-:W-:Y:S02]  /*0170*/  LOP3.LUT R11, R8, 0xff800000, RZ, 0xc0, !PT ;  /* 0xff800000080b7812 */ /* 0x000fe400078ec0ff */
[----:B------:R-:W-:Y:S02]  /*0180*/  IADD3 R8, PT, PT, R5, -0x3f2aaaab, RZ ;  /* 0xc0d5555505087810 */ /* 0x000fe40007ffe0ff */
[-C--:B------:R-:W-:Y:S02]  /*0190*/  IADD3 R7, PT, PT, R4, -R11.reuse, RZ ;  /* 0x8000000b04077210 */ /* 0x080fe40007ffe0ff */
[----:B------:R-:W-:Y:S02]  /*01a0*/  LOP3.LUT R8, R8, 0xff800000, RZ, 0xc0, !PT ;  /* 0xff80000008087812 */ /* 0x000fe400078ec0ff */
[----:B------:R-:W-:Y:S01]  /*01b0*/  I2FP.F32.S32 R11, R11 ;  /* 0x0000000b000b7245 */ /* 0x000fe20000201400 */
[----:B------:R-:W-:Y:S01]  /*01c0*/  FADD R7, R7, -1 ;  /* 0xbf80000007077421 */ /* 0x000fe20000000000 */
[----:B------:R-:W-:-:S02]  /*01d0*/  IADD3 R6, PT, PT, R5, -R8, RZ ;  /* 0x8000000805067210 */ /* 0x000fc40007ffe0ff */
[----:B------:R-:W-:Y:S01]  /*01e0*/  I2FP.F32.S32 R8, R8 ;  /* 0x0000000800087245 */ /* 0x000fe20000201400 */
[CC--:B------:R-:W-:Y:S02]  /*01f0*/  FFMA R10, R7.reuse, -R9.reuse, 0.14084610342979431152 ;  /* 0x3e1039f6070a7423 */ /* 0x0c0fe40000000809 */
[----:B------:R-:W-:Y:S02]  /*0200*/  FADD R6, R6, -1 ;  /* 0xbf80000006067421 */ /* 0x000fe40000000000 */
[C---:B------:R-:W-:Y:S02]  /*0210*/  FFMA R10, R7.reuse, R10, -0.12148627638816833496 ;  /* 0xbdf8cdcc070a7423 */ /* 0x040fe4000000000a */
[C---:B------:R-:W-:Y:S02]  /*0220*/  FFMA R9, R6.reuse, -R9, 0.14084610342979431152 ;  /* 0x3e1039f606097423 */ /* 0x040fe40000000809 */
[----:B------:R-:W-:Y:S02]  /*0230*/  FFMA R10, R7, R10, 0.13980610668659210205 ;  /* 0x3e0f2955070a7423 */ /* 0x000fe4000000000a */
[----:B------:R-:W-:-:S02]  /*0240*/  FFMA R9, R6, R9, -0.12148627638816833496 ;  /* 0xbdf8cdcc06097423 */ /* 0x000fc40000000009 */
[C---:B------:R-:W-:Y:S02]  /*0250*/  FFMA R10, R7.reuse, R10, -0.16684235632419586182 ;  /* 0xbe2ad8b9070a7423 */ /* 0x040fe4000000000a */
[C---:B------:R-:W-:Y:S02]  /*0260*/  FFMA R9, R6.reuse, R9, 0.13980610668659210205 ;  /* 0x3e0f295506097423 */ /* 0x040fe40000000009 */
[C---:B------:R-:W-:Y:S02]  /*0270*/  FFMA R10, R7.reuse, R10, 0.20012299716472625732 ;  /* 0x3e4ced0b070a7423 */ /* 0x040fe4000000000a */
[C---:B------:R-:W-:Y:S02]  /*0280*/  FFMA R9, R6.reuse, R9, -0.16684235632419586182 ;  /* 0xbe2ad8b906097423 */ /* 0x040fe40000000009 */
[----:B------:R-:W-:Y:S02]  /*0290*/  FFMA R10, R7, R10, -0.24999669194221496582 ;  /* 0xbe7fff22070a7423 */ /* 0x000fe4000000000a */
[----:B------:R-:W-:-:S02]  /*02a0*/  FFMA R9, R6, R9, 0.20012299716472625732 ;  /* 0x3e4ced0b06097423 */ /* 0x000fc40000000009 */
[C---:B------:R-:W-:Y:S01]  /*02b0*/  FFMA R12, R7.reuse, R10, 0.33333182334899902344 ;  /* 0x3eaaaa78070c7423 */ /* 0x040fe2000000000a */
[----:B------:R-:W-:Y:S01]  /*02c0*/  FSEL R10, RZ, -23, P0 ;  /* 0xc1b80000ff0a7808 */ /* 0x000fe20000000000 */
[----:B------:R-:W-:Y:S01]  /*02d0*/  FFMA R9, R6, R9, -0.24999669194221496582 ;  /* 0xbe7fff2206097423 */ /* 0x000fe20000000009 */
[----:B------:R-:W-:Y:S01]  /*02e0*/  ISETP.GT.U32.AND P0, PT, R4, 0x7f7fffff, PT ;  /* 0x7f7fffff0400780c */ /* 0x000fe20003f04070 */
[----:B------:R-:W-:Y:S02]  /*02f0*/  FFMA R12, R7, R12, -0.5 ;  /* 0xbf000000070c7423 */ /* 0x000fe4000000000c */
[C---:B------:R-:W-:Y:S01]  /*0300*/  FFMA R9, R6.reuse, R9, 0.33333182334899902344 ;  /* 0x3eaaaa7806097423 */ /* 0x040fe20000000009 */
[----:B------:R-:W-:Y:S01]  /*0310*/  FFMA R10, R11, 1.1920928955078125e-07, R10 ;  /* 0x340000000b0a7823 */ /* 0x000fe2000000000a */
[----:B------:R-:W-:Y:S02]  /*0320*/  FMUL R12, R7, R12 ;  /* 0x0000000c070c7220 */ /* 0x000fe40000400000 */
[----:B------:R-:W-:-:S02]  /*0330*/  FFMA R9, R6, R9, -0.5 ;  /* 0xbf00000006097423 */ /* 0x000fc40000000009 */
[----:B------:R-:W-:Y:S01]  /*0340*/  FFMA R11, R7, R12, R7 ;  /* 0x0000000c070b7223 */ /* 0x000fe20000000007 */
[----:B------:R-:W-:Y:S01]  /*0350*/  MOV R12, 0x7f800000 ;  /* 0x7f800000000c7802 */ /* 0x000fe20000000f00 */
[----:B------:R-:W-:Y:S01]  /*0360*/  FMUL R9, R6, R9 ;  /* 0x0000000906097220 */ /* 0x000fe20000400000 */
[----:B------:R-:W-:Y:S01]  /*0370*/  FSEL R7, RZ, -23, P1 ;  /* 0xc1b80000ff077808 */ /* 0x000fe20000800000 */
[----:B------:R-:W-:Y:S01]  /*0380*/  FFMA R10, R10, 0.69314718246459960938, R11 ;  /* 0x3f3172180a0a7823 */ /* 0x000fe2000000000b */
[----:B------:R-:W-:Y:S01]  /*0390*/  ISETP.GT.U32.AND P1, PT, R5, 0x7f7fffff, PT ;  /* 0x7f7fffff0500780c */ /* 0x000fe20003f24070 */
[C---:B------:R-:W-:Y:S01]  /*03a0*/  @P0 FFMA R10, R4.reuse, R12, +INF ;  /* 0x7f800000040a0423 */ /* 0x040fe2000000000c */
[----:B------:R-:W-:Y:S01]  /*03b0*/  FSETP.NEU.AND P0, PT, R4, RZ, PT ;  /* 0x000000ff0400720b */ /* 0x000fe20003f0d000 */
[----:B------:R-:W-:Y:S01]  /*03c0*/  FFMA R7, R8, 1.1920928955078125e-07, R7 ;  /* 0x3400000008077823 */ /* 0x000fe20000000007 */
[----:B------:R-:W-:Y:S02]  /*03d0*/  FFMA R6, R6, R9, R6 ;  /* 0x0000000906067223 */ /* 0x000fe40000000006 */
[----:B------:R-:W-:-:S02]  /*03e0*/  FSEL R8, R10, -INF , P0 ;  /* 0xff8000000a087808 */ /* 0x000fc40000000000 */
[----:B------:R-:W-:Y:S01]  /*03f0*/  FFMA R6, R7, 0.69314718246459960938, R6 ;  /* 0x3f31721807067823 */ /* 0x000fe20000000006 */
[C---:B------:R-:W-:Y:S01]  /*0400*/  FSETP.NEU.AND P0, PT, R5.reuse, RZ, PT ;  /* 0x000000ff0500720b */ /* 0x040fe20003f0d000 */
[----:B------:R-:W0:Y:S02]  /*0410*/  LDC.64 R10, c[0x0][0x390] ;  /* 0x0000e400ff0a7b82 */ /* 0x000e240000000a00 */
[----:B------:R-:W1:Y:S01]  /*0420*/  F2F.F64.F32 R8, R8 ;  /* 0x0000000800087310 */ /* 0x000e620000201800 */
[----:B------:R-:W-:-:S05]  /*0430*/  @P1 FFMA R6, R5, R12, +INF ;  /* 0x7f80000005061423 */ /* 0x000fca000000000c */
[----:B------:R-:W-:Y:S01]  /*0440*/  FSEL R12, R6, -INF , P0 ;  /* 0xff800000060c7808 */ /* 0x000fe20000000000 */
[----:B--2---:R-:W-:-:S03]  /*0450*/  DADD R6, -R2, 1 ;  /* 0x3ff0000002067429 */ /* 0x004fc60000000100 */
[----:B------:R-:W2:Y:S05]  /*0460*/  F2F.F64.F32 R4, R12 ;  /* 0x0000000c00047310 */ /* 0x000eaa0000201800 */
[----:B-1----:R-:W-:-:S08]  /*0470*/  DMUL R6, R6, R8 ;  /* 0x0000000806067228 */ /* 0x002fd00000000000 */
[----:B--2---:R-:W-:Y:S01]  /*0480*/  DFMA R4, R2, R4, R6 ;  /* 0x000000040204722b */ /* 0x004fe20000000006 */
[----:B0-----:R-:W-:-:S06]  /*0490*/  IMAD.WIDE.U32 R2, R0, 0x8, R10 ;  /* 0x0000000800027825 */ /* 0x001fcc00078e000a */
[----:B------:R-:W-:Y:S01]  /*04a0*/  STG.E.64 desc[UR4][R2.64], R4 ;  /* 0x0000000402007986 */ /* 0x000fe2000c101b04 */
[----:B------:R-:W-:Y:S05]  /*04b0*/  EXIT ;  /* 0x000000000000794d */ /* 0x000fea0003800000 */
.L_x_0:
[----:B------:R-:W-:-:S00]  /*04c0*/  BRA `(.L_x_0) ;  /* 0xfffffffc00fc7947 */ /* 0x000fc0000383ffff */
[----:B------:R-:W-:-:S00]  /*04d0*/  NOP ;  /* 0x0000000000007918 */ /* 0x000fc00000000000 */
        /* <DEDUP_REMOVED lines=10> */
.L_x_41:


//--------------------- .text._Z14binaryLogLossfPfS_S_i --------------------------
	.section	.text._Z14binaryLogLossfPfS_S_i,"ax",@progbits
	.align	128
        .global         _Z14binaryLogLossfPfS_S_i
        .type           _Z14binaryLogLossfPfS_S_i,@function
        .size           _Z14binaryLogLossfPfS_S_i,(.L_x_42 - _Z14binaryLogLossfPfS_S_i)
        .other          _Z14binaryLogLossfPfS_S_i,@"STO_CUDA_ENTRY STV_DEFAULT"
_Z14binaryLogLossfPfS_S_i:
.text._Z14binaryLogLossfPfS_S_i:
        /* <DEDUP_REMOVED lines=13> */
[----:B--2---:R-:W-:-:S05]  /*00d0*/  IMAD.WIDE.U32 R8, R0, 0x4, R8 ;  /* 0x0000000400087825 */ /* 0x004fca00078e0008 */
[----:B------:R0:W2:Y:S02]  /*00e0*/  LDG.E R4, desc[UR4][R8.64] ;  /* 0x0000000408047981 */ /* 0x0000a4000c1e1900 */
[----:B0-----:R-:W-:Y:S02]  /*00f0*/  HFMA2 R9, -RZ, RZ, 1.5048828125, 33.21875 ;  /* 0x3e055027ff097431 */ /* 0x001fe400000001ff */
[C---:B---3--:R-:W-:Y:S01]  /*0100*/  FADD R5, -R2.reuse, 1 ;  /* 0x3f80000002057421 */ /* 0x048fe20000000100 */
[C---:B------:R-:W-:Y:S01]  /*0110*/  FMUL R7, R2.reuse, 8388608 ;  /* 0x4b00000002077820 */ /* 0x040fe20000400000 */
[----:B------:R-:W-:-:S03]  /*0120*/  FSETP.GEU.AND P0, PT, R2, 1.175494350822287508e-38, PT ;  /* 0x008000000200780b */ /* 0x000fc60003f0e000 */
[----:B------:R-:W-:Y:S02]  /*0130*/  FSETP.GEU.AND P1, PT, R5, 1.175494350822287508e-38, PT ;  /* 0x008000000500780b */ /* 0x000fe40003f2e000 */
[----:B------:R-:W-:-:S04]  /*0140*/  FSEL R6, R7, R2, !P0 ;  /* 0x0000000207067208 */ /* 0x000fc80004000000 */
[----:B------:R-:W-:-:S04]  /*0150*/  IADD3 R3, PT, PT, R6, -0x3f2aaaab, RZ ;  /* 0xc0d5555506037810 */ /* 0x000fc80007ffe0ff */
[----:B------:R-:W-:-:S03]  /*0160*/  LOP3.LUT R3, R3, 0xff800000, RZ, 0xc0, !PT ;  /* 0xff80000003037812 */ /* 0x000fc600078ec0ff */
[----:B------:R-:W-:Y:S01]  /*0170*/  @!P1 FMUL R5, R5, 8388608 ;  /* 0x4b00000005059820 */ /* 0x000fe20000400000 */
[----:B------:R-:W-:-:S04]  /*0180*/  IADD3 R8, PT, PT, R6, -R3, RZ ;  /* 0x8000000306087210 */ /* 0x000fc80007ffe0ff */
[C---:B------:R-:W-:Y:S01]  /*0190*/  IADD3 R7, PT, PT, R5.reuse, -0x3f2aaaab, RZ ;  /* 0xc0d5555505077810 */ /* 0x040fe20007ffe0ff */
[----:B------:R-:W-:Y:S01]  /*01a0*/  FADD R8, R8, -1 ;  /* 0xbf80000008087421 */ /* 0x000fe20000000000 */
[----:B------:R-:W-:Y:S02]  /*01b0*/  FSETP.NEU.AND P2, PT, R5, RZ, PT ;  /* 0x000000ff0500720b */ /* 0x000fe40003f4d000 */
[----:B------:R-:W-:-:S04]  /*01c0*/  LOP3.LUT R10, R7, 0xff800000, RZ, 0xc0, !PT ;  /* 0xff800000070a7812 */ /* 0x000fc800078ec0ff */
[-C--:B------:R-:W-:Y:S02]  /*01d0*/  IADD3 R7, PT, PT, R5, -R10.reuse, RZ ;  /* 0x8000000a05077210 */ /* 0x080fe40007ffe0ff */
[----:B------:R-:W-:-:S03]  /*01e0*/  I2FP.F32.S32 R11, R10 ;  /* 0x0000000a000b7245 */ /* 0x000fc60000201400 */
[----:B------:R-:W-:-:S04]  /*01f0*/  FADD R7, R7, -1 ;  /* 0xbf80000007077421 */ /* 0x000fc80000000000 */
[-C--:B------:R-:W-:Y:S01]  /*0200*/  FFMA R2, R7, -R9.reuse, 0.14084610342979431152 ;  /* 0x3e1039f607027423 */ /* 0x080fe20000000809 */
[----:B------:R-:W-:-:S03]  /*0210*/  FFMA R9, R8, -R9, 0.14084610342979431152 ;  /* 0x3e1039f608097423 */ /* 0x000fc60000000809 */
[----:B------:R-:W-:Y:S01]  /*0220*/  FFMA R2, R7, R2, -0.12148627638816833496 ;  /* 0xbdf8cdcc07027423 */ /* 0x000fe20000000002 */
[----:B------:R-:W-:-:S03]  /*0230*/  FFMA R9, R8, R9, -0.12148627638816833496 ;  /* 0xbdf8cdcc08097423 */ /* 0x000fc60000000009 */
[----:B------:R-:W-:Y:S01]  /*0240*/  FFMA R2, R7, R2, 0.13980610668659210205 ;  /* 0x3e0f295507027423 */ /* 0x000fe20000000002 */
[----:B------:R-:W-:-:S03]  /*0250*/  FFMA R9, R8, R9, 0.13980610668659210205 ;  /* 0x3e0f295508097423 */ /* 0x000fc60000000009 */
[----:B------:R-:W-:Y:S01]  /*0260*/  FFMA R2, R7, R2, -0.16684235632419586182 ;  /* 0xbe2ad8b907027423 */ /* 0x000fe20000000002 */
[----:B------:R-:W-:-:S03]  /*0270*/  FFMA R9, R8, R9, -0.16684235632419586182 ;  /* 0xbe2ad8b908097423 */ /* 0x000fc60000000009 */
[----:B------:R-:W-:Y:S01]  /*0280*/  FFMA R12, R7, R2, 0.20012299716472625732 ;  /* 0x3e4ced0b070c7423 */ /* 0x000fe20000000002 */
[----:B------:R-:W-:Y:S01]  /*0290*/  FSEL R2, RZ, -23, P1 ;  /* 0xc1b80000ff027808 */ /* 0x000fe20000800000 */
[C---:B------:R-:W-:Y:S01]  /*02a0*/  FFMA R9, R8.reuse, R9, 0.20012299716472625732 ;  /* 0x3e4ced0b08097423 */ /* 0x040fe20000000009 */
[----:B------:R-:W-:Y:S01]  /*02b0*/  ISETP.GT.U32.AND P1, PT, R5, 0x7f7fffff, PT ;  /* 0x7f7fffff0500780c */ /* 0x000fe20003f24070 */
[C---:B------:R-:W-:Y:S02]  /*02c0*/  FFMA R12, R7.reuse, R12, -0.24999669194221496582 ;  /* 0xbe7fff22070c7423 */ /* 0x040fe4000000000c */
[C---:B------:R-:W-:Y:S02]  /*02d0*/  FFMA R9, R8.reuse, R9, -0.24999669194221496582 ;  /* 0xbe7fff2208097423 */ /* 0x040fe40000000009 */
[----:B------:R-:W-:Y:S01]  /*02e0*/  FFMA R10, R7, R12, 0.33333182334899902344 ;  /* 0x3eaaaa78070a7423 */ /* 0x000fe2000000000c */
[----:B------:R-:W-:Y:S01]  /*02f0*/  FFMA R12, R11, 1.1920928955078125e-07, R2 ;  /* 0x340000000b0c7823 */ /* 0x000fe20000000002 */
[C---:B------:R-:W-:Y:S01]  /*0300*/  FFMA R11, R8.reuse, R9, 0.33333182334899902344 ;  /* 0x3eaaaa78080b7423 */ /* 0x040fe20000000009 */
[----:B------:R-:W-:Y:S01]  /*0310*/  FSEL R9, RZ, -23, P0 ;  /* 0xc1b80000ff097808 */ /* 0x000fe20000000000 */
[C---:B------:R-:W-:Y:S01]  /*0320*/  FFMA R2, R7.reuse, R10, -0.5 ;  /* 0xbf00000007027423 */ /* 0x040fe2000000000a */
[----:B------:R-:W-:Y:S01]  /*0330*/  I2FP.F32.S32 R10, R3 ;  /* 0x00000003000a7245 */ /* 0x000fe20000201400 */
[----:B------:R-:W-:Y:S01]  /*0340*/  FFMA R11, R8, R11, -0.5 ;  /* 0xbf000000080b7423 */ /* 0x000fe2000000000b */
[----:B------:R-:W-:Y:S01]  /*0350*/  ISETP.GT.U32.AND P0, PT, R6, 0x7f7fffff, PT ;  /* 0x7f7fffff0600780c */ /* 0x000fe20003f04070 */
[----:B------:R-:W-:-:S02]  /*0360*/  FMUL R14, R7, R2 ;  /* 0x00000002070e7220 */ /* 0x000fc40000400000 */
[----:B------:R-:W0:Y:S01]  /*0370*/  LDC.64 R2, c[0x0][0x390] ;  /* 0x0000e400ff027b82 */ /* 0x000e220000000a00 */
[----:B------:R-:W-:Y:S01]  /*0380*/  FFMA R9, R10, 1.1920928955078125e-07, R9 ;  /* 0x340000000a097823 */ /* 0x000fe20000000009 */
[C---:B------:R-:W-:Y:S01]  /*0390*/  FMUL R11, R8.reuse, R11 ;  /* 0x0000000b080b7220 */ /* 0x040fe20000400000 */
[----:B------:R-:W-:Y:S01]  /*03a0*/  FFMA R7, R7, R14, R7 ;  /* 0x0000000e07077223 */ /* 0x000fe20000000007 */
[----:B------:R-:W-:Y:S02]  /*03b0*/  MOV R10, 0x7f800000 ;  /* 0x7f800000000a7802 */ /* 0x000fe40000000f00 */
[----:B------:R-:W-:Y:S01]  /*03c0*/  FFMA R8, R8, R11, R8 ;  /* 0x0000000b08087223 */ /* 0x000fe20000000008 */
[----:B------:R-:W-:Y:S02]  /*03d0*/  FFMA R7, R12, 0.69314718246459960938, R7 ;  /* 0x3f3172180c077823 */ /* 0x000fe40000000007 */
[-C--:B------:R-:W-:Y:S01]  /*03e0*/  @P1 FFMA R7, R5, R10.reuse, +INF ;  /* 0x7f80000005071423 */ /* 0x080fe2000000000a */
[----:B------:R-:W-:Y:S01]  /*03f0*/  FFMA R8, R9, 0.69314718246459960938, R8 ;  /* 0x3f31721809087823 */ /* 0x000fe20000000008 */
[C---:B------:R-:W-:Y:S01]  /*0400*/  @P0 FFMA R8, R6.reuse, R10, +INF ;  /* 0x7f80000006080423 */ /* 0x040fe2000000000a */
[----:B------:R-:W-:Y:S01]  /*0410*/  FSETP.NEU.AND P1, PT, R6, RZ, PT ;  /* 0x000000ff0600720b */ /* 0x000fe20003f2d000 */
[----:B--2---:R-:W-:Y:S01]  /*0420*/  FADD R6, -R4, 1 ;  /* 0x3f80000004067421 */ /* 0x004fe20000000100 */
[----:B------:R-:W-:-:S02]  /*0430*/  FSEL R7, R7, -INF , P2 ;  /* 0xff80000007077808 */ /* 0x000fc40001000000 */
[----:B------:R-:W-:-:S03]  /*0440*/  FSEL R5, R8, -INF , P1 ;  /* 0xff80000008057808 */ /* 0x000fc60000800000 */
[----:B------:R-:W-:-:S04]  /*0450*/  FMUL R7, R6, R7 ;  /* 0x0000000706077220 */ /* 0x000fc80000400000 */
[----:B------:R-:W-:Y:S01]  /*0460*/  FFMA R5, R4, R5, R7 ;  /* 0x0000000504057223 */ /* 0x000fe20000000007 */
[----:B0-----:R-:W-:-:S05]  /*0470*/  IMAD.WIDE.U32 R2, R0, 0x4, R2 ;  /* 0x0000000400027825 */ /* 0x001fca00078e0002 */
[----:B------:R-:W-:Y:S01]  /*0480*/  STG.E desc[UR4][R2.64], R5 ;  /* 0x0000000502007986 */ /* 0x000fe2000c101904 */
[----:B------:R-:W-:Y:S05]  /*0490*/  EXIT ;  /* 0x000000000000794d */ /* 0x000fea0003800000 */
.L_x_1:
        /* <DEDUP_REMOVED lines=14> */
.L_x_42:


//--------------------- .text._Z7logLossPdPfS_i   --------------------------
	.section	.text._Z7logLossPdPfS_i,"ax",@progbits
	.align	128
        .global         _Z7logLossPdPfS_i
        .type           _Z7logLossPdPfS_i,@function
        .size           _Z7logLossPdPfS_i,(.L_x_43 - _Z7logLossPdPfS_i)
        .other          _Z7logLossPdPfS_i,@"STO_CUDA_ENTRY STV_DEFAULT"
_Z7logLossPdPfS_i:
.text._Z7logLossPdPfS_i:
        /* <DEDUP_REMOVED lines=11> */
[----:B0-----:R-:W-:-:S05]  /*00b0*/  IMAD.WIDE.U32 R4, R0, 0x4, R4 ;  /* 0x0000000400047825 */ /* 0x001fca00078e0004 */
[----:B-1----:R-:W3:Y:S01]  /*00c0*/  LDG.E R6, desc[UR4][R4.64] ;  /* 0x0000000404067981 */ /* 0x002ee2000c1e1900 */
[----:B--2---:R-:W-:-:S06]  /*00d0*/  IMAD.WIDE.U32 R2, R0, 0x8, R2 ;  /* 0x0000000800027825 */ /* 0x004fcc00078e0002 */
[----:B------:R-:W2:Y:S01]  /*00e0*/  LDG.E.64 R2, desc[UR4][R2.64] ;  /* 0x0000000402027981 */ /* 0x000ea2000c1e1b00 */
[----:B------:R-:W-:Y:S01]  /*00f0*/  HFMA2 R9, -RZ, RZ, 1.5048828125, 33.21875 ;  /* 0x3e055027ff097431 */ /* 0x000fe200000001ff */
[----:B---3--:R-:W-:-:S04]  /*0100*/  FSETP.GEU.AND P0, PT, R6, 1.175494350822287508e-38, PT ;  /* 0x008000000600780b */ /* 0x008fc80003f0e000 */
[----:B------:R-:W-:-:S09]  /*0110*/  FSEL R4, RZ, -23, P0 ;  /* 0xc1b80000ff047808 */ /* 0x000fd20000000000 */
[----:B------:R-:W-:-:S05]  /*0120*/  @!P0 FMUL R6, R6, 8388608 ;  /* 0x4b00000006068820 */ /* 0x000fca0000400000 */
[C---:B------:R-:W-:Y:S02]  /*0130*/  IADD3 R7, PT, PT, R6.reuse, -0x3f2aaaab, RZ ;  /* 0xc0d5555506077810 */ /* 0x040fe40007ffe0ff */
[----:B------:R-:W-:Y:S02]  /*0140*/  ISETP.GT.U32.AND P0, PT, R6, 0x7f7fffff, PT ;  /* 0x7f7fffff0600780c */ /* 0x000fe40003f04070 */
[----:B------:R-:W-:-:S04]  /*0150*/  LOP3.LUT R7, R7, 0xff800000, RZ, 0xc0, !PT ;  /* 0xff80000007077812 */ /* 0x000fc800078ec0ff */
[-C--:B------:R-:W-:Y:S02]  /*0160*/  IADD3 R8, PT, PT, R6, -R7.reuse, RZ ;  /* 0x8000000706087210 */ /* 0x080fe40007ffe0ff */
[----:B------:R-:W-:-:S03]  /*0170*/  I2FP.F32.S32 R7, R7 ;  /* 0x0000000700077245 */ /* 0x000fc60000201400 */
[----:B------:R-:W-:Y:S02]  /*0180*/  FADD R8, R8, -1 ;  /* 0xbf80000008087421 */ /* 0x000fe40000000000 */
[----:B------:R-:W-:Y:S01]  /*0190*/  FFMA R4, R7, 1.1920928955078125e-07, R4 ;  /* 0x3400000007047823 */ /* 0x000fe20000000004 */
[----:B------:R-:W-:Y:S01]  /*01a0*/  MOV R7, 0x7f800000 ;  /* 0x7f80000000077802 */ /* 0x000fe20000000f00 */
[----:B------:R-:W-:-:S04]  /*01b0*/  FFMA R5, R8, -R9, 0.14084610342979431152 ;  /* 0x3e1039f608057423 */ /* 0x000fc80000000809 */
[----:B------:R-:W-:-:S04]  /*01c0*/  FFMA R5, R8, R5, -0.12148627638816833496 ;  /* 0xbdf8cdcc08057423 */ /* 0x000fc80000000005 */
[----:B------:R-:W-:-:S04]  /*01d0*/  FFMA R5, R8, R5, 0.13980610668659210205 ;  /* 0x3e0f295508057423 */ /* 0x000fc80000000005 */
[----:B------:R-:W-:-:S04]  /*01e0*/  FFMA R5, R8, R5, -0.16684235632419586182 ;  /* 0xbe2ad8b908057423 */ /* 0x000fc80000000005 */
[----:B------:R-:W-:-:S04]  /*01f0*/  FFMA R5, R8, R5, 0.20012299716472625732 ;  /* 0x3e4ced0b08057423 */ /* 0x000fc80000000005 */
[----:B------:R-:W-:-:S04]  /*0200*/  FFMA R5, R8, R5, -0.24999669194221496582 ;  /* 0xbe7fff2208057423 */ /* 0x000fc80000000005 */
[----:B------:R-:W-:-:S04]  /*0210*/  FFMA R5, R8, R5, 0.33333182334899902344 ;  /* 0x3eaaaa7808057423 */ /* 0x000fc80000000005 */
[----:B------:R-:W-:-:S04]  /*0220*/  FFMA R5, R8, R5, -0.5 ;  /* 0xbf00000008057423 */ /* 0x000fc80000000005 */
[----:B------:R-:W-:-:S04]  /*0230*/  FMUL R5, R8, R5 ;  /* 0x0000000508057220 */ /* 0x000fc80000400000 */
[----:B------:R-:W-:-:S04]  /*0240*/  FFMA R5, R8, R5, R8 ;  /* 0x0000000508057223 */ /* 0x000fc80000000008 */
[----:B------:R-:W-:Y:S01]  /*0250*/  FFMA R4, R4, 0.69314718246459960938, R5 ;  /* 0x3f31721804047823 */ /* 0x000fe20000000005 */
[C---:B------:R-:W-:Y:S01]  /*0260*/  @P0 FFMA R4, R6.reuse, R7, +INF ;  /* 0x7f80000006040423 */ /* 0x040fe20000000007 */
[----:B------:R-:W-:Y:S02]  /*0270*/  FSETP.NEU.AND P0, PT, R6, RZ, PT ;  /* 0x000000ff0600720b */ /* 0x000fe40003f0d000 */
[----:B------:R-:W0:Y:S02]  /*0280*/  LDC.64 R6, c[0x0][0x390] ;  /* 0x0000e400ff067b82 */ /* 0x000e240000000a00 */
[----:B------:R-:W-:-:S04]  /*0290*/  FSEL R8, R4, -INF , P0 ;  /* 0xff80000004087808 */ /* 0x000fc80000000000 */
[----:B------:R-:W2:Y:S02]  /*02a0*/  F2F.F64.F32 R4, R8 ;  /* 0x0000000800047310 */ /* 0x000ea40000201800 */
[----:B--2---:R-:W-:Y:S01]  /*02b0*/  DMUL R2, R2, R4 ;  /* 0x0000000402027228 */ /* 0x004fe20000000000 */
[----:B0-----:R-:W-:-:S06]  /*02c0*/  IMAD.WIDE.U32 R4, R0, 0x8, R6 ;  /* 0x0000000800047825 */ /* 0x001fcc00078e0006 */
[----:B------:R-:W-:Y:S01]  /*02d0*/  STG.E.64 desc[UR4][R4.64], R2 ;  /* 0x0000000204007986 */ /* 0x000fe2000c101b04 */
[----:B------:R-:W-:Y:S05]  /*02e0*/  EXIT ;  /* 0x000000000000794d */ /* 0x000fea0003800000 */
.L_x_2:
        /* <DEDUP_REMOVED lines=9> */
.L_x_43:


//--------------------- .text._Z8logLossfPfS_S_i  --------------------------
	.section	.text._Z8logLossfPfS_S_i,"ax",@progbits
	.align	128
        .global         _Z8logLossfPfS_S_i
        .type           _Z8logLossfPfS_S_i,@function
        .size           _Z8logLossfPfS_S_i,(.L_x_44 - _Z8logLossfPfS_S_i)
        .other          _Z8logLossfPfS_S_i,@"STO_CUDA_ENTRY STV_DEFAULT"
_Z8logLossfPfS_S_i:
.text._Z8logLossfPfS_S_i:
        /* <DEDUP_REMOVED lines=13> */
[----:B--2---:R-:W-:-:S05]  /*00d0*/  IMAD.WIDE.U32 R2, R0, 0x4, R2 ;  /* 0x0000000400027825 */ /* 0x004fca00078e0002 */
[----:B------:R0:W2:Y:S01]  /*00e0*/  LDG.E R6, desc[UR4][R2.64] ;  /* 0x0000000402067981 */ /* 0x0000a2000c1e1900 */
[----:B------:R-:W-:Y:S01]  /*00f0*/  HFMA2 R10, -RZ, RZ, 1.5048828125, 33.21875 ;  /* 0x3e055027ff0a7431 */ /* 0x000fe200000001ff */
[----:B0-----:R-:W0:Y:S02]  /*0100*/  LDC.64 R2, c[0x0][0x390] ;  /* 0x0000e400ff027b82 */ /* 0x001e240000000a00 */
[----:B0-----:R-:W-:Y:S01]  /*0110*/  IMAD.WIDE.U32 R2, R0, 0x4, R2 ;  /* 0x0000000400027825 */ /* 0x001fe200078e0002 */
[----:B---3--:R-:W-:-:S13]  /*0120*/  FSETP.GEU.AND P0, PT, R7, 1.175494350822287508e-38, PT ;  /* 0x008000000700780b */ /* 0x008fda0003f0e000 */
[----:B------:R-:W-:-:S05]  /*0130*/  @!P0 FMUL R7, R7, 8388608 ;  /* 0x4b00000007078820 */ /* 0x000fca0000400000 */
[----:B------:R-:W-:-:S04]  /*0140*/  IADD3 R8, PT, PT, R7, -0x3f2aaaab, RZ ;  /* 0xc0d5555507087810 */ /* 0x000fc80007ffe0ff */
[----:B------:R-:W-:-:S04]  /*0150*/  LOP3.LUT R8, R8, 0xff800000, RZ, 0xc0, !PT ;  /* 0xff80000008087812 */ /* 0x000fc800078ec0ff */
[-C--:B------:R-:W-:Y:S02]  /*0160*/  IADD3 R9, PT, PT, R7, -R8.reuse, RZ ;  /* 0x8000000807097210 */ /* 0x080fe40007ffe0ff */
[----:B------:R-:W-:Y:S02]  /*0170*/  I2FP.F32.S32 R5, R8 ;  /* 0x0000000800057245 */ /* 0x000fe40000201400 */
[----:B------:R-:W-:Y:S01]  /*0180*/  MOV R8, 0x7f800000 ;  /* 0x7f80000000087802 */ /* 0x000fe20000000f00 */
[----:B------:R-:W-:-:S04]  /*0190*/  FADD R9, R9, -1 ;  /* 0xbf80000009097421 */ /* 0x000fc80000000000 */
[----:B------:R-:W-:-:S04]  /*01a0*/  FFMA R4, R9, -R10, 0.14084610342979431152 ;  /* 0x3e1039f609047423 */ /* 0x000fc8000000080a */
[----:B------:R-:W-:-:S04]  /*01b0*/  FFMA R4, R9, R4, -0.12148627638816833496 ;  /* 0xbdf8cdcc09047423 */ /* 0x000fc80000000004 */
[----:B------:R-:W-:-:S04]  /*01c0*/  FFMA R4, R9, R4, 0.13980610668659210205 ;  /* 0x3e0f295509047423 */ /* 0x000fc80000000004 */
[----:B------:R-:W-:-:S04]  /*01d0*/  FFMA R4, R9, R4, -0.16684235632419586182 ;  /* 0xbe2ad8b909047423 */ /* 0x000fc80000000004 */
[----:B------:R-:W-:-:S04]  /*01e0*/  FFMA R4, R9, R4, 0.20012299716472625732 ;  /* 0x3e4ced0b09047423 */ /* 0x000fc80000000004 */
[----:B------:R-:W-:-:S04]  /*01f0*/  FFMA R4, R9, R4, -0.24999669194221496582 ;  /* 0xbe7fff2209047423 */ /* 0x000fc80000000004 */
[----:B------:R-:W-:-:S04]  /*0200*/  FFMA R4, R9, R4, 0.33333182334899902344 ;  /* 0x3eaaaa7809047423 */ /* 0x000fc80000000004 */
[----:B------:R-:W-:Y:S01]  /*0210*/  FFMA R10, R9, R4, -0.5 ;  /* 0xbf000000090a7423 */ /* 0x000fe20000000004 */
[----:B------:R-:W-:Y:S02]  /*0220*/  FSEL R4, RZ, -23, P0 ;  /* 0xc1b80000ff047808 */ /* 0x000fe40000000000 */
[----:B------:R-:W-:Y:S01]  /*0230*/  ISETP.GT.U32.AND P0, PT, R7, 0x7f7fffff, PT ;  /* 0x7f7fffff0700780c */ /* 0x000fe20003f04070 */
[----:B------:R-:W-:Y:S02]  /*0240*/  FMUL R10, R9, R10 ;  /* 0x0000000a090a7220 */ /* 0x000fe40000400000 */
[----:B------:R-:W-:Y:S02]  /*0250*/  FFMA R4, R5, 1.1920928955078125e-07, R4 ;  /* 0x3400000005047823 */ /* 0x000fe40000000004 */
[----:B------:R-:W-:-:S04]  /*0260*/  FFMA R9, R9, R10, R9 ;  /* 0x0000000a09097223 */ /* 0x000fc80000000009 */
[----:B------:R-:W-:-:S04]  /*0270*/  FFMA R4, R4, 0.69314718246459960938, R9 ;  /* 0x3f31721804047823 */ /* 0x000fc80000000009 */
[C---:B------:R-:W-:Y:S01]  /*0280*/  @P0 FFMA R4, R7.reuse, R8, +INF ;  /* 0x7f80000007040423 */ /* 0x040fe20000000008 */
[----:B------:R-:W-:-:S04]  /*0290*/  FSETP.NEU.AND P0, PT, R7, RZ, PT ;  /* 0x000000ff0700720b */ /* 0x000fc80003f0d000 */
[----:B------:R-:W-:-:S05]  /*02a0*/  FSEL R5, R4, -INF , P0 ;  /* 0xff80000004057808 */ /* 0x000fca0000000000 */
[----:B--2---:R-:W-:-:S05]  /*02b0*/  FMUL R5, R6, R5 ;  /* 0x0000000506057220 */ /* 0x004fca0000400000 */
[----:B------:R-:W-:Y:S01]  /*02c0*/  STG.E desc[UR4][R2.64], R5 ;  /* 0x0000000502007986 */ /* 0x000fe2000c101904 */
[----:B------:R-:W-:Y:S05]  /*02d0*/  EXIT ;  /* 0x000000000000794d */ /* 0x000fea0003800000 */
.L_x_3:
        /* <DEDUP_REMOVED lines=10> */
.L_x_44:


//--------------------- .text._Z12squaredErrorPdS_S_i --------------------------
	.section	.text._Z12squaredErrorPdS_S_i,"ax",@progbits
	.align	128
        .global         _Z12squaredErrorPdS_S_i
        .type           _Z12squaredErrorPdS_S_i,@function
        .size           _Z12squaredErrorPdS_S_i,(.L_x_38 - _Z12squaredErrorPdS_S_i)
        .other          _Z12squaredErrorPdS_S_i,@"STO_CUDA_ENTRY STV_DEFAULT"
_Z12squaredErrorPdS_S_i:
.text._Z12squaredErrorPdS_S_i:
        /* <DEDUP_REMOVED lines=12> */
[----:B-1----:R-:W3:Y:S01]  /*00c0*/  LDG.E.64 R6, desc[UR4][R6.64] ;  /* 0x0000000406067981 */ /* 0x002ee2000c1e1b00 */
[----:B--2---:R-:W-:-:S05]  /*00d0*/  IMAD.WIDE.U32 R4, R10, 0x8, R4 ;  /* 0x000000080a047825 */ /* 0x004fca00078e0004 */
[----:B------:R-:W3:Y:S01]  /*00e0*/  LDG.E.64 R2, desc[UR4][R4.64] ;  /* 0x0000000404027981 */ /* 0x000ee2000c1e1b00 */
[----:B------:R-:W-:Y:S01]  /*00f0*/  BSSY.RECONVERGENT B0, `(.L_x_4) ;  /* 0x0000004000007945 */ /* 0x000fe20003800200 */
[----:B------:R-:W-:Y:S01]  /*0100*/  MOV R0, 0x130 ;  /* 0x0000013000007802 */ /* 0x000fe20000000f00 */
[----:B---3--:R-:W-:-:S11]  /*0110*/  DADD R2, R2, -R6 ;  /* 0x0000000002027229 */ /* 0x008fd60000000806 */
[----:B------:R-:W-:Y:S05]  /*0120*/  CALL.REL.NOINC `($_Z12squaredErrorPdS_S_i$__internal_accurate_pow) ;  /* 0x0000000000607944 */ /* 0x000fea0003c00000 */
[----:B------:R-:W-:Y:S05]  /*0130*/  BSYNC.RECONVERGENT B0 ;  /* 0x0000000000007941 */ /* 0x000fea0003800200 */
.L_x_4:
[C---:B------:R-:W-:Y:S01]  /*0140*/  DADD R4, R2.reuse, 2 ;  /* 0x4000000002047429 */ /* 0x040fe20000000000 */
[----:B------:R-:W0:Y:S01]  /*0150*/  LDC.64 R6, c[0x0][0x390] ;  /* 0x0000e400ff067b82 */ /* 0x000e220000000a00 */
[C---:B------:R-:W-:Y:S01]  /*0160*/  DSETP.NEU.AND P1, PT, R2.reuse, RZ, PT ;  /* 0x000000ff0200722a */ /* 0x040fe20003f2d000 */
[----:B------:R-:W-:Y:S01]  /*0170*/  BSSY.RECONVERGENT B0, `(.L_x_5) ;  /* 0x000000e000007945 */ /* 0x000fe20003800200 */
[----:B------:R-:W-:-:S06]  /*0180*/  DSETP.NEU.AND P0, PT, R2, 1, PT ;  /* 0x3ff000000200742a */ /* 0x000fcc0003f0d000 */
[----:B------:R-:W-:Y:S01]  /*0190*/  LOP3.LUT R4, R5, 0x7ff00000, RZ, 0xc0, !PT ;  /* 0x7ff0000005047812 */ /* 0x000fe200078ec0ff */
[----:B------:R-:W-:-:S03]  /*01a0*/  IMAD.MOV.U32 R5, RZ, RZ, R9 ;  /* 0x000000ffff057224 */ /* 0x000fc600078e0009 */
[----:B------:R-:W-:Y:S01]  /*01b0*/  ISETP.NE.AND P2, PT, R4, 0x7ff00000, PT ;  /* 0x7ff000000400780c */ /* 0x000fe20003f45270 */
[----:B------:R-:W-:Y:S01]  /*01c0*/  IMAD.MOV.U32 R4, RZ, RZ, R8 ;  /* 0x000000ffff047224 */ /* 0x000fe200078e0008 */
[----:B------:R-:W-:-:S11]  /*01d0*/  @!P1 CS2R R4, SRZ ;  /* 0x0000000000049805 */ /* 0x000fd6000001ff00 */
[----:B------:R-:W-:Y:S05]  /*01e0*/  @P2 BRA `(.L_x_6) ;  /* 0x0000000000182947 */ /* 0x000fea0003800000 */
[----:B------:R-:W-:-:S14]  /*01f0*/  DSETP.NAN.AND P1, PT, R2, R2, PT ;  /* 0x000000020200722a */ /* 0x000fdc0003f28000 */
[----:B------:R-:W-:Y:S01]  /*0200*/  @P1 DADD R4, R2, 2 ;  /* 0x4000000002041429 */ /* 0x000fe20000000000 */
[----:B------:R-:W-:Y:S10]  /*0210*/  @P1 BRA `(.L_x_6) ;  /* 0x00000000000c1947 */ /* 0x000ff40003800000 */
[----:B------:R-:W-:-:S14]  /*0220*/  DSETP.NEU.AND P1, PT, |R2|, +INF , PT ;  /* 0x7ff000000200742a */ /* 0x000fdc0003f2d200 */
[----:B------:R-:W-:Y:S02]  /*0230*/  @!P1 IMAD.MOV.U32 R4, RZ, RZ, 0x0 ;  /* 0x00000000ff049424 */ /* 0x000fe400078e00ff */
[----:B------:R-:W-:-:S07]  /*0240*/  @!P1 IMAD.MOV.U32 R5, RZ, RZ, 0x7ff00000 ;  /* 0x7ff00000ff059424 */ /* 0x000fce00078e00ff */
.L_x_6:
[----:B------:R-:W-:Y:S05]  /*0250*/  BSYNC.RECONVERGENT B0 ;  /* 0x0000000000007941 */ /* 0x000fea0003800200 */
.L_x_5:
[----:B------:R-:W-:Y:S01]  /*0260*/  FSEL R2, R4, RZ, P0 ;  /* 0x000000ff04027208 */ /* 0x000fe20000000000 */
[----:B0-----:R-:W-:Y:S01]  /*0270*/  IMAD.WIDE.U32 R10, R10, 0x8, R6 ;  /* 0x000000080a0a7825 */ /* 0x001fe200078e0006 */
[----:B------:R-:W-:-:S05]  /*0280*/  FSEL R3, R5, 1.875, P0 ;  /* 0x3ff0000005037808 */ /* 0x000fca0000000000 */
[----:B------:R-:W-:Y:S01]  /*0290*/  STG.E.64 desc[UR4][R10.64], R2 ;  /* 0x000000020a007986 */ /* 0x000fe2000c101b04 */
[----:B------:R-:W-:Y:S05]  /*02a0*/  EXIT ;  /* 0x000000000000794d */ /* 0x000fea0003800000 */
        .type           $_Z12squaredErrorPdS_S_i$__internal_accurate_pow,@function
        .size           $_Z12squaredErrorPdS_S_i$__internal_accurate_pow,(.L_x_38 - $_Z12squaredErrorPdS_S_i$__internal_accurate_pow)
$_Z12squaredErrorPdS_S_i$__internal_accurate_pow:
[----:B------:R-:W-:Y:S01]  /*02b0*/  DADD R4, -RZ, |R2| ;  /* 0x00000000ff047229 */ /* 0x000fe20000000502 */
[----:B------:R-:W-:Y:S01]  /*02c0*/  IMAD.MOV.U32 R14, RZ, RZ, RZ ;  /* 0x000000ffff0e7224 */ /* 0x000fe200078e00ff */
[----:B------:R-:W-:Y:S01]  /*02d0*/  UMOV UR6, 0x7d2cafe2 ;  /* 0x7d2cafe200067882 */ /* 0x000fe20000000000 */
[----:B------:R-:W-:Y:S01]  /*02e0*/  IMAD.MOV.U32 R18, RZ, RZ, 0x41ad3b5a ;  /* 0x41ad3b5aff127424 */ /* 0x000fe200078e00ff */
[----:B------:R-:W-:Y:S01]  /*02f0*/  UMOV UR7, 0x3eb0f5ff ;  /* 0x3eb0f5ff00077882 */ /* 0x000fe20000000000 */
[----:B------:R-:W-:Y:S01]  /*0300*/  IMAD.MOV.U32 R19, RZ, RZ, 0x3ed0f5d2 ;  /* 0x3ed0f5d2ff137424 */ /* 0x000fe200078e00ff */
[----:B------:R-:W-:Y:S01]  /*0310*/  UMOV UR8, 0x3b39803f ;  /* 0x3b39803f00087882 */ /* 0x000fe20000000000 */
[----:B------:R-:W-:-:S03]  /*0320*/  UMOV UR9, 0x3c7abc9e ;  /* 0x3c7abc9e00097882 */ /* 0x000fc60000000000 */
[----:B------:R-:W-:Y:S02]  /*0330*/  ISETP.GT.U32.AND P0, PT, R5, 0xfffff, PT ;  /* 0x000fffff0500780c */ /* 0x000fe40003f04070 */
[----:B------:R-:W-:-:S11]  /*0340*/  MOV R6, R5 ;  /* 0x0000000500067202 */ /* 0x000fd60000000f00 */
[----:B------:R-:W-:-:S10]  /*0350*/  @!P0 DMUL R22, R4, 1.80143985094819840000e+16 ;  /* 0x4350000004168828 */ /* 0x000fd40000000000 */
[----:B------:R-:W-:Y:S02]  /*0360*/  @!P0 IMAD.MOV.U32 R6, RZ, RZ, R23 ;  /* 0x000000ffff068224 */ /* 0x000fe400078e0017 */
[----:B------:R-:W-:-:S03]  /*0370*/  @!P0 IMAD.MOV.U32 R4, RZ, RZ, R22 ;  /* 0x000000ffff048224 */ /* 0x000fc600078e0016 */
[----:B------:R-:W-:Y:S01]  /*0380*/  LOP3.LUT R6, R6, 0x800fffff, RZ, 0xc0, !PT ;  /* 0x800fffff06067812 */ /* 0x000fe200078ec0ff */
[----:B------:R-:W-:Y:S01]  /*0390*/  IMAD.MOV.U32 R12, RZ, RZ, R4 ;  /* 0x000000ffff0c7224 */ /* 0x000fe200078e0004 */
[----:B------:R-:W-:Y:S02]  /*03a0*/  SHF.R.U32.HI R4, RZ, 0x14, R5 ;  /* 0x00000014ff047819 */ /* 0x000fe40000011605 */
[----:B------:R-:W-:Y:S02]  /*03b0*/  LOP3.LUT R13, R6, 0x3ff00000, RZ, 0xfc, !PT ;  /* 0x3ff00000060d7812 */ /* 0x000fe400078efcff */
[----:B------:R-:W-:Y:S02]  /*03c0*/  @!P0 LEA.HI R4, R23, 0xffffffca, RZ, 0xc ;  /* 0xffffffca17048811 */ /* 0x000fe400078f60ff */
[----:B------:R-:W-:-:S03]  /*03d0*/  ISETP.GE.U32.AND P1, PT, R13, 0x3ff6a09f, PT ;  /* 0x3ff6a09f0d00780c */ /* 0x000fc60003f26070 */
[----:B------:R-:W-:-:S10]  /*03e0*/  VIADD R5, R4, 0xfffffc01 ;  /* 0xfffffc0104057836 */ /* 0x000fd40000000000 */
[----:B------:R-:W-:Y:S02]  /*03f0*/  @P1 VIADD R7, R13, 0xfff00000 ;  /* 0xfff000000d071836 */ /* 0x000fe40000000000 */
[----:B------:R-:W-:-:S03]  /*0400*/  @P1 VIADD R5, R4, 0xfffffc02 ;  /* 0xfffffc0204051836 */ /* 0x000fc60000000000 */
[----:B------:R-:W-:Y:S02]  /*0410*/  @P1 MOV R13, R7 ;  /* 0x00000007000d1202 */ /* 0x000fe40000000f00 */
[----:B------:R-:W-:Y:S01]  /*0420*/  LOP3.LUT R4, R5, 0x80000000, RZ, 0x3c, !PT ;  /* 0x8000000005047812 */ /* 0x000fe200078e3cff */
[----:B------:R-:W-:-:S03]  /*0430*/  IMAD.MOV.U32 R5, RZ, RZ, 0x43300000 ;  /* 0x43300000ff057424 */ /* 0x000fc600078e00ff */
[C---:B------:R-:W-:Y:S02]  /*0440*/  DADD R8, R12.reuse, 1 ;  /* 0x3ff000000c087429 */ /* 0x040fe40000000000 */
[----:B------:R-:W-:-:S04]  /*0450*/  DADD R12, R12, -1 ;  /* 0xbff000000c0c7429 */ /* 0x000fc80000000000 */
[----:B------:R-:W0:Y:S02]  /*0460*/  MUFU.RCP64H R15, R9 ;  /* 0x00000009000f7308 */ /* 0x000e240000001800 */
[----:B0-----:R-:W-:-:S08]  /*0470*/  DFMA R6, -R8, R14, 1 ;  /* 0x3ff000000806742b */ /* 0x001fd0000000010e */
[----:B------:R-:W-:-:S08]  /*0480*/  DFMA R6, R6, R6, R6 ;  /* 0x000000060606722b */ /* 0x000fd00000000006 */
[----:B------:R-:W-:-:S08]  /*0490*/  DFMA R14, R14, R6, R14 ;  /* 0x000000060e0e722b */ /* 0x000fd0000000000e */
[----:B------:R-:W-:-:S08]  /*04a0*/  DMUL R6, R12, R14 ;  /* 0x0000000e0c067228 */ /* 0x000fd00000000000 */
[----:B------:R-:W-:-:S08]  /*04b0*/  DFMA R6, R12, R14, R6 ;  /* 0x0000000e0c06722b */ /* 0x000fd00000000006 */
[----:B------:R-:W-:Y:S02]  /*04c0*/  DMUL R16, R6, R6 ;  /* 0x0000000606107228 */ /* 0x000fe40000000000 */
[----:B------:R-:W-:-:S06]  /*04d0*/  DADD R20, R12, -R6 ;  /* 0x000000000c147229 */ /* 0x000fcc0000000806 */
[----:B------:R-:W-:Y:S01]  /*04e0*/  DFMA R8, R16, UR6, R18 ;  /* 0x0000000610087c2b */ /* 0x000fe20008000012 */
[----:B------:R-:W-:Y:S01]  /*04f0*/  UMOV UR6, 0x75488a3f ;  /* 0x75488a3f00067882 */ /* 0x000fe20000000000 */
[----:B------:R-:W-:Y:S01]  /*0500*/  UMOV UR7, 0x3ef3b20a ;  /* 0x3ef3b20a00077882 */ /* 0x000fe20000000000 */
[----:B------:R-:W-:-:S05]  /*0510*/  DADD R20, R20, R20 ;  /* 0x0000000014147229 */ /* 0x000fca0000000014 */
[----:B------:R-:W-:Y:S01]  /*0520*/  DFMA R8, R16, R8, UR6 ;  /* 0x0000000610087e2b */ /* 0x000fe20008000008 */
[----:B------:R-:W-:Y:S01]  /*0530*/  UMOV UR6, 0xe4faecd5 ;  /* 0xe4faecd500067882 */ /* 0x000fe20000000000 */
[----:B------:R-:W-:Y:S01]  /*0540*/  UMOV UR7, 0x3f1745cd ;  /* 0x3f1745cd00077882 */ /* 0x000fe20000000000 */
[-C--:B------:R-:W-:Y:S02]  /*0550*/  DFMA R20, R12, -R6.reuse, R20 ;  /* 0x800000060c14722b */ /* 0x080fe40000000014 */
[----:B------:R-:W-:-:S03]  /*0560*/  DMUL R12, R6, R6 ;  /* 0x00000006060c7228 */ /* 0x000fc60000000000 */
[----:B------:R-:W-:Y:S01]  /*0570*/  DFMA R8, R16, R8, UR6 ;  /* 0x0000000610087e2b */ /* 0x000fe20008000008 */
[----:B------:R-:W-:Y:S01]  /*0580*/  UMOV UR6, 0x258a578b ;  /* 0x258a578b00067882 */ /* 0x000fe20000000000 */
[----:B------:R-:W-:Y:S01]  /*0590*/  UMOV UR7, 0x3f3c71c7 ;  /* 0x3f3c71c700077882 */ /* 0x000fe20000000000 */
[----:B------:R-:W-:-:S05]  /*05a0*/  DMUL R14, R14, R20 ;  /* 0x000000140e0e7228 */ /* 0x000fca0000000000 */
[----:B------:R-:W-:Y:S01]  /*05b0*/  DFMA R8, R16, R8, UR6 ;  /* 0x0000000610087e2b */ /* 0x000fe20008000008 */
[----:B------:R-:W-:Y:S01]  /*05c0*/  UMOV UR6, 0x9242b910 ;  /* 0x9242b91000067882 */ /* 0x000fe20000000000 */
[----:B------:R-:W-:-:S06]  /*05d0*/  UMOV UR7, 0x3f624924 ;  /* 0x3f62492400077882 */ /* 0x000fcc0000000000 */
[----:B------:R-:W-:Y:S01]  /*05e0*/  DFMA R8, R16, R8, UR6 ;  /* 0x0000000610087e2b */ /* 0x000fe20008000008 */
[----:B------:R-:W-:Y:S01]  /*05f0*/  UMOV UR6, 0x99999dfb ;  /* 0x99999dfb00067882 */ /* 0x000fe20000000000 */
[----:B------:R-:W-:-:S06]  /*0600*/  UMOV UR7, 0x3f899999 ;  /* 0x3f89999900077882 */ /* 0x000fcc0000000000 */
[----:B------:R-:W-:Y:S01]  /*0610*/  DFMA R18, R16, R8, UR6 ;  /* 0x0000000610127e2b */ /* 0x000fe20008000008 */
[----:B------:R-:W-:Y:S01]  /*0620*/  UMOV UR6, 0x55555555 ;  /* 0x5555555500067882 */ /* 0x000fe20000000000 */
[----:B------:R-:W-:-:S06]  /*0630*/  UMOV UR7, 0x3fb55555 ;  /* 0x3fb5555500077882 */ /* 0x000fcc0000000000 */
[----:B------:R-:W-:-:S08]  /*0640*/  DFMA R8, R16, R18, UR6 ;  /* 0x0000000610087e2b */ /* 0x000fd00008000012 */
[----:B------:R-:W-:Y:S01]  /*0650*/  DADD R24, -R8, UR6 ;  /* 0x0000000608187e29 */ /* 0x000fe20008000100 */
[----:B------:R-:W-:Y:S01]  /*0660*/  UMOV UR6, 0xb9e7b0 ;  /* 0x00b9e7b000067882 */ /* 0x000fe20000000000 */
[----:B------:R-:W-:-:S06]  /*0670*/  UMOV UR7, 0x3c46a4cb ;  /* 0x3c46a4cb00077882 */ /* 0x000fcc0000000000 */
[----:B------:R-:W-:Y:S02]  /*0680*/  DFMA R20, R16, R18, R24 ;  /* 0x000000121014722b */ /* 0x000fe40000000018 */
[C---:B------:R-:W-:Y:S01]  /*0690*/  DMUL R16, R6.reuse, R12 ;  /* 0x0000000c06107228 */ /* 0x040fe20000000000 */
[----:B------:R-:W-:Y:S01]  /*06a0*/  VIADD R19, R15, 0x100000 ;  /* 0x001000000f137836 */ /* 0x000fe20000000000 */
[----:B------:R-:W-:Y:S01]  /*06b0*/  DFMA R24, R6, R6, -R12 ;  /* 0x000000060618722b */ /* 0x000fe2000000080c */
[----:B------:R-:W-:-:S03]  /*06c0*/  MOV R18, R14 ;  /* 0x0000000e00127202 */ /* 0x000fc60000000f00 */
[----:B------:R-:W-:Y:S01]  /*06d0*/  DADD R20, R20, -UR6 ;  /* 0x8000000614147e29 */ /* 0x000fe20008000000 */
[----:B------:R-:W-:Y:S01]  /*06e0*/  UMOV UR6, 0x80000000 ;  /* 0x8000000000067882 */ /* 0x000fe20000000000 */
[C---:B------:R-:W-:Y:S01]  /*06f0*/  DFMA R26, R6.reuse, R12, -R16 ;  /* 0x0000000c061a722b */ /* 0x040fe20000000810 */
[----:B------:R-:W-:Y:S01]  /*0700*/  UMOV UR7, 0x43300000 ;  /* 0x4330000000077882 */ /* 0x000fe20000000000 */
[----:B------:R-:W-:-:S04]  /*0710*/  DFMA R24, R6, R18, R24 ;  /* 0x000000120618722b */ /* 0x000fc80000000018 */
[----:B------:R-:W-:Y:S02]  /*0720*/  DADD R18, R8, R20 ;  /* 0x0000000008127229 */ /* 0x000fe40000000014 */
[----:B------:R-:W-:-:S06]  /*0730*/  DFMA R26, R14, R12, R26 ;  /* 0x0000000c0e1a722b */ /* 0x000fcc000000001a */
[----:B------:R-:W-:Y:S02]  /*0740*/  DMUL R12, R18, R16 ;  /* 0x00000010120c7228 */ /* 0x000fe40000000000 */
[----:B------:R-:W-:Y:S02]  /*0750*/  DFMA R24, R6, R24, R26 ;  /* 0x000000180618722b */ /* 0x000fe4000000001a */
[----:B------:R-:W-:-:S04]  /*0760*/  DADD R26, R8, -R18 ;  /* 0x00000000081a7229 */ /* 0x000fc80000000812 */
[----:B------:R-:W-:-:S04]  /*0770*/  DFMA R8, R18, R16, -R12 ;  /* 0x000000101208722b */ /* 0x000fc8000000080c */
[----:B------:R-:W-:-:S04]  /*0780*/  DADD R26, R20, R26 ;  /* 0x00000000141a7229 */ /* 0x000fc8000000001a */
[----:B------:R-:W-:-:S08]  /*0790*/  DFMA R8, R18, R24, R8 ;  /* 0x000000181208722b */ /* 0x000fd00000000008 */
[----:B------:R-:W-:-:S08]  /*07a0*/  DFMA R26, R26, R16, R8 ;  /* 0x000000101a1a722b */ /* 0x000fd00000000008 */
[----:B------:R-:W-:-:S08]  /*07b0*/  DADD R16, R12, R26 ;  /* 0x000000000c107229 */ /* 0x000fd0000000001a */
[--C-:B------:R-:W-:Y:S02]  /*07c0*/  DADD R8, R6, R16.reuse ;  /* 0x0000000006087229 */ /* 0x100fe40000000010 */
[----:B------:R-:W-:-:S06]  /*07d0*/  DADD R12, R12, -R16 ;  /* 0x000000000c0c7229 */ /* 0x000fcc0000000810 */
[----:B------:R-:W-:Y:S02]  /*07e0*/  DADD R6, R6, -R8 ;  /* 0x0000000006067229 */ /* 0x000fe40000000808 */
[----:B------:R-:W-:-:S06]  /*07f0*/  DADD R12, R26, R12 ;  /* 0x000000001a0c7229 */ /* 0x000fcc000000000c */
[----:B------:R-:W-:-:S08]  /*0800*/  DADD R6, R16, R6 ;  /* 0x0000000010067229 */ /* 0x000fd00000000006 */
[----:B------:R-:W-:-:S08]  /*0810*/  DADD R6, R12, R6 ;  /* 0x000000000c067229 */ /* 0x000fd00000000006 */
[----:B------:R-:W-:Y:S02]  /*0820*/  DADD R6, R14, R6 ;  /* 0x000000000e067229 */ /* 0x000fe40000000006 */
[----:B------:R-:W-:Y:S01]  /*0830*/  DADD R14, R4, -UR6 ;  /* 0x80000006040e7e29 */ /* 0x000fe20008000000 */
[----:B------:R-:W-:Y:S01]  /*0840*/  UMOV UR6, 0xfefa39ef ;  /* 0xfefa39ef00067882 */ /* 0x000fe20000000000 */
[----:B------:R-:W-:-:S04]  /*0850*/  UMOV UR7, 0x3fe62e42 ;  /* 0x3fe62e4200077882 */ /* 0x000fc80000000000 */
[----:B------:R-:W-:-:S08]  /*0860*/  DADD R12, R8, R6 ;  /* 0x00000000080c7229 */ /* 0x000fd00000000006 */
[--C-:B------:R-:W-:Y:S02]  /*0870*/  DFMA R4, R14, UR6, R12.reuse ;  /* 0x000000060e047c2b */ /* 0x100fe4000800000c */
[----:B------:R-:W-:-:S06]  /*0880*/  DADD R8, R8, -R12 ;  /* 0x0000000008087229 */ /* 0x000fcc000000080c */
[----:B------:R-:W-:Y:S02]  /*0890*/  DFMA R16, R14, -UR6, R4 ;  /* 0x800000060e107c2b */ /* 0x000fe40008000004 */
[----:B------:R-:W-:-:S06]  /*08a0*/  DADD R8, R6, R8 ;  /* 0x0000000006087229 */ /* 0x000fcc0000000008 */
[----:B------:R-:W-:-:S08]  /*08b0*/  DADD R16, -R12, R16 ;  /* 0x000000000c107229 */ /* 0x000fd00000000110 */
[----:B------:R-:W-:-:S08]  /*08c0*/  DADD R8, R8, -R16 ;  /* 0x0000000008087229 */ /* 0x000fd00000000810 */
[----:B------:R-:W-:-:S08]  /*08d0*/  DFMA R8, R14, UR8, R8 ;  /* 0x000000080e087c2b */ /* 0x000fd00008000008 */
[----:B------:R-:W-:-:S08]  /*08e0*/  DADD R6, R4, R8 ;  /* 0x0000000004067229 */ /* 0x000fd00000000008 */
[----:B------:R-:W-:Y:S02]  /*08f0*/  DADD R12, R4, -R6 ;  /* 0x00000000040c7229 */ /* 0x000fe40000000806 */
[----:B------:R-:W-:-:S06]  /*0900*/  DMUL R4, R6, 2 ;  /* 0x4000000006047828 */ /* 0x000fcc0000000000 */
[----:B------:R-:W-:Y:S02]  /*0910*/  DADD R12, R8, R12 ;  /* 0x00000000080c7229 */ /* 0x000fe4000000000c */
[----:B------:R-:W-:Y:S01]  /*0920*/  DFMA R6, R6, 2, -R4 ;  /* 0x400000000606782b */ /* 0x000fe20000000804 */
[----:B------:R-:W-:Y:S01]  /*0930*/  MOV R8, 0x652b82fe ;  /* 0x652b82fe00087802 */ /* 0x000fe20000000f00 */
[----:B------:R-:W-:-:S06]  /*0940*/  IMAD.MOV.U32 R9, RZ, RZ, 0x3ff71547 ;  /* 0x3ff71547ff097424 */ /* 0x000fcc00078e00ff */
[----:B------:R-:W-:-:S08]  /*0950*/  DFMA R12, R12, 2, R6 ;  /* 0x400000000c0c782b */ /* 0x000fd00000000006 */
[----:B------:R-:W-:-:S08]  /*0960*/  DADD R6, R4, R12 ;  /* 0x0000000004067229 */ /* 0x000fd0000000000c */
[----:B------:R-:W-:Y:S02]  /*0970*/  DFMA R8, R6, R8, 6.75539944105574400000e+15 ;  /* 0x433800000608742b */ /* 0x000fe40000000008 */
[----:B------:R-:W-:Y:S01]  /*0980*/  FSETP.GEU.AND P0, PT, |R7|, 4.1917929649353027344, PT ;  /* 0x4086232b0700780b */ /* 0x000fe20003f0e200 */
[----:B------:R-:W-:-:S05]  /*0990*/  DADD R4, R4, -R6 ;  /* 0x0000000004047229 */ /* 0x000fca0000000806 */
[----:B------:R-:W-:-:S03]  /*09a0*/  DADD R14, R8, -6.75539944105574400000e+15 ;  /* 0xc3380000080e7429 */ /* 0x000fc60000000000 */
[----:B------:R-:W-:-:S05]  /*09b0*/  DADD R12, R12, R4 ;  /* 0x000000000c0c7229 */ /* 0x000fca0000000004 */
[----:B------:R-:W-:Y:S01]  /*09c0*/  DFMA R16, R14, -UR6, R6 ;  /* 0x800000060e107c2b */ /* 0x000fe20008000006 */
[----:B------:R-:W-:Y:S01]  /*09d0*/  UMOV UR6, 0x3b39803f ;  /* 0x3b39803f00067882 */ /* 0x000fe20000000000 */
[----:B------:R-:W-:-:S06]  /*09e0*/  UMOV UR7, 0x3c7abc9e ;  /* 0x3c7abc9e00077882 */ /* 0x000fcc0000000000 */
[----:B------:R-:W-:Y:S01]  /*09f0*/  DFMA R14, R14, -UR6, R16 ;  /* 0x800000060e0e7c2b */ /* 0x000fe20008000010 */
[----:B------:R-:W-:Y:S01]  /*0a00*/  UMOV UR6, 0x69ce2bdf ;  /* 0x69ce2bdf00067882 */ /* 0x000fe20000000000 */
[----:B------:R-:W-:Y:S01]  /*0a10*/  IMAD.MOV.U32 R16, RZ, RZ, -0x35dec16 ;  /* 0xfca213eaff107424 */ /* 0x000fe200078e00ff */
[----:B------:R-:W-:Y:S01]  /*0a20*/  UMOV UR7, 0x3e5ade15 ;  /* 0x3e5ade1500077882 */ /* 0x000fe20000000000 */
[----:B------:R-:W-:-:S06]  /*0a30*/  IMAD.MOV.U32 R17, RZ, RZ, 0x3e928af3 ;  /* 0x3e928af3ff117424 */ /* 0x000fcc00078e00ff */
[----:B------:R-:W-:Y:S01]  /*0a40*/  DFMA R16, R14, UR6, R16 ;  /* 0x000000060e107c2b */ /* 0x000fe20008000010 */
        /* <DEDUP_REMOVED lines=24> */
[----:B------:R-:W-:-:S08]  /*0bd0*/  DFMA R16, R14, R16, 1 ;  /* 0x3ff000000e10742b */ /* 0x000fd00000000010 */
[----:B------:R-:W-:-:S10]  /*0be0*/  DFMA R14, R14, R16, 1 ;  /* 0x3ff000000e0e742b */ /* 0x000fd40000000010 */
[----:B------:R-:W-:Y:S01]  /*0bf0*/  LEA R5, R8, R15, 0x14 ;  /* 0x0000000f08057211 */ /* 0x000fe200078ea0ff */
[----:B------:R-:W-:Y:S01]  /*0c00*/  IMAD.MOV.U32 R4, RZ, RZ, R14 ;  /* 0x000000ffff047224 */ /* 0x000fe200078e000e */
[----:B------:R-:W-:Y:S06]  /*0c10*/  @!P0 BRA `(.L_x_7) ;  /* 0x0000000000308947 */ /* 0x000fec0003800000 */
[----:B------:R-:W-:Y:S01]  /*0c20*/  FSETP.GEU.AND P1, PT, |R7|, 4.2275390625, PT ;  /* 0x408748000700780b */ /* 0x000fe20003f2e200 */
[C---:B------:R-:W-:Y:S02]  /*0c30*/  DADD R16, R6.reuse, +INF ;  /* 0x7ff0000006107429 */ /* 0x040fe40000000000 */
[----:B------:R-:W-:-:S08]  /*0c40*/  DSETP.GEU.AND P0, PT, R6, RZ, PT ;  /* 0x000000ff0600722a */ /* 0x000fd00003f0e000 */
[----:B------:R-:W-:Y:S02]  /*0c50*/  FSEL R5, R17, RZ, P0 ;  /* 0x000000ff11057208 */ /* 0x000fe40000000000 */
[----:B------:R-:W-:-:S04]  /*0c60*/  @!P1 LEA.HI R4, R8, R8, RZ, 0x1 ;  /* 0x0000000808049211 */ /* 0x000fc800078f08ff */
[----:B------:R-:W-:Y:S02]  /*0c70*/  @!P1 SHF.R.S32.HI R7, RZ, 0x1, R4 ;  /* 0x00000001ff079819 */ /* 0x000fe40000011404 */
[----:B------:R-:W-:-:S03]  /*0c80*/  FSEL R4, R16, RZ, P0 ;  /* 0x000000ff10047208 */ /* 0x000fc60000000000 */
[----:B------:R-:W-:Y:S02]  /*0c90*/  @!P1 IMAD.IADD R6, R8, 0x1, -R7 ;  /* 0x0000000108069824 */ /* 0x000fe400078e0a07 */
[----:B------:R-:W-:-:S03]  /*0ca0*/  @!P1 IMAD R15, R7, 0x100000, R15 ;  /* 0x00100000070f9824 */ /* 0x000fc600078e020f */
[----:B------:R-:W-:Y:S02]  /*0cb0*/  @!P1 LEA R7, R6, 0x3ff00000, 0x14 ;  /* 0x3ff0000006079811 */ /* 0x000fe400078ea0ff */
[----:B------:R-:W-:-:S06]  /*0cc0*/  @!P1 MOV R6, RZ ;  /* 0x000000ff00069202 */ /* 0x000fcc0000000f00 */
[----:B------:R-:W-:-:S11]  /*0cd0*/  @!P1 DMUL R4, R14, R6 ;  /* 0x000000060e049228 */ /* 0x000fd60000000000 */
.L_x_7:
[----:B------:R-:W-:Y:S02]  /*0ce0*/  DFMA R6, R12, R4, R4 ;  /* 0x000000040c06722b */ /* 0x000fe40000000004 */
[----:B------:R-:W-:-:S08]  /*0cf0*/  DSETP.NEU.AND P0, PT, |R4|, +INF , PT ;  /* 0x7ff000000400742a */ /* 0x000fd00003f0d200 */
[----:B------:R-:W-:Y:S01]  /*0d00*/  FSEL R8, R4, R6, !P0 ;  /* 0x0000000604087208 */ /* 0x000fe20004000000 */
[----:B------:R-:W-:Y:S01]  /*0d10*/  IMAD.MOV.U32 R4, RZ, RZ, R0 ;  /* 0x000000ffff047224 */ /* 0x000fe200078e0000 */
[----:B------:R-:W-:Y:S01]  /*0d20*/  FSEL R9, R5, R7, !P0 ;  /* 0x0000000705097208 */ /* 0x000fe20004000000 */
[----:B------:R-:W-:-:S04]  /*0d30*/  IMAD.MOV.U32 R5, RZ, RZ, 0x0 ;  /* 0x00000000ff057424 */ /* 0x000fc800078e00ff */
[----:B------:R-:W-:Y:S05]  /*0d40*/  RET.REL.NODEC R4 `(_Z12squaredErrorPdS_S_i) ;  /* 0xfffffff004ac7950 */ /* 0x000fea0003c3ffff */
.L_x_8:
        /* <DEDUP_REMOVED lines=11> */
.L_x_38:


//--------------------- .text._Z13squaredErrorfPfS_S_i --------------------------
	.section	.text._Z13squaredErrorfPfS_S_i,"ax",@progbits
	.align	128
        .global         _Z13squaredErrorfPfS_S_i
        .type           _Z13squaredErrorfPfS_S_i,@function
        .size           _Z13squaredErrorfPfS_S_i,(.L_x_46 - _Z13squaredErrorfPfS_S_i)
        .other          _Z13squaredErrorfPfS_S_i,@"STO_CUDA_ENTRY STV_DEFAULT"
_Z13squaredErrorfPfS_S_i:
.text._Z13squaredErrorfPfS_S_i:
        /* <DEDUP_REMOVED lines=10> */
[----:B------:R-:W2:Y:S08]  /*00a0*/  LDC.64 R4, c[0x0][0x380] ;  /* 0x0000e000ff047b82 */ /* 0x000eb00000000a00 */
[----:B------:R-:W3:Y:S01]  /*00b0*/  LDC.64 R2, c[0x0][0x390] ;  /* 0x0000e400ff027b82 */ /* 0x000ee20000000a00 */
[----:B0-----:R-:W-:-:S06]  /*00c0*/  IMAD.WIDE.U32 R6, R9, 0x4, R6 ;  /* 0x0000000409067825 */ /* 0x001fcc00078e0006 */
[----:B-1----:R-:W4:Y:S01]  /*00d0*/  LDG.E R7, desc[UR4][R6.64] ;  /* 0x0000000406077981 */ /* 0x002f22000c1e1900 */
[----:B--2---:R-:W-:-:S05]  /*00e0*/  IMAD.WIDE.U32 R4, R9, 0x4, R4 ;  /* 0x0000000409047825 */ /* 0x004fca00078e0004 */
[----:B------:R-:W4:Y:S01]  /*00f0*/  LDG.E R0, desc[UR4][R4.64] ;  /* 0x0000000404007981 */ /* 0x000f22000c1e1900 */
[----:B------:R-:W-:Y:S01]  /*0100*/  BSSY.RECONVERGENT B0, `(.L_x_9) ;  /* 0x0000047000007945 */ /* 0x000fe20003800200 */
[----:B---3--:R-:W-:-:S04]  /*0110*/  IMAD.WIDE.U32 R2, R9, 0x4, R2 ;  /* 0x0000000409027825 */ /* 0x008fc800078e0002 */
[----:B------:R-:W-:Y:S02]  /*0120*/  HFMA2 R9, -RZ, RZ, 1.875, 0 ;  /* 0x3f800000ff097431 */ /* 0x000fe400000001ff */
[----:B----4-:R-:W-:-:S05]  /*0130*/  FADD R0, R0, -R7 ;  /* 0x8000000700007221 */ /* 0x010fca0000000000 */
[----:B------:R-:W-:-:S13]  /*0140*/  FSETP.NEU.AND P0, PT, R0, 1, PT ;  /* 0x3f8000000000780b */ /* 0x000fda0003f0d000 */
[----:B------:R-:W-:Y:S05]  /*0150*/  @!P0 BRA `(.L_x_10) ;  /* 0x0000000400048947 */ /* 0x000fea0003800000 */
[----:B------:R-:W-:-:S13]  /*0160*/  FSETP.NAN.AND P0, PT, |R0|, |R0|, PT ;  /* 0x400000000000720b */ /* 0x000fda0003f08200 */
[----:B------:R-:W-:Y:S01]  /*0170*/  @P0 FADD R9, R0, 2 ;  /* 0x4000000000090421 */ /* 0x000fe20000000000 */
[----:B------:R-:W-:Y:S06]  /*0180*/  @P0 BRA `(.L_x_10) ;  /* 0x0000000000f80947 */ /* 0x000fec0003800000 */
[C---:B------:R-:W-:Y:S01]  /*0190*/  FMUL R5, |R0|.reuse, 16777216 ;  /* 0x4b80000000057820 */ /* 0x040fe20000400200 */
[----:B------:R-:W-:Y:S02]  /*01a0*/  FSETP.GEU.AND P0, PT, |R0|, 1.175494350822287508e-38, PT ;  /* 0x008000000000780b */ /* 0x000fe40003f0e200 */
[----:B------:R-:W-:Y:S02]  /*01b0*/  MOV R10, 0x3a2c32e4 ;  /* 0x3a2c32e4000a7802 */ /* 0x000fe40000000f00 */
[----:B------:R-:W-:-:S04]  /*01c0*/  FSEL R5, R5, |R0|, !P0 ;  /* 0x4000000005057208 */ /* 0x000fc80004000000 */
[----:B------:R-:W-:-:S04]  /*01d0*/  IADD3 R4, PT, PT, R5, -0x3f3504f3, RZ ;  /* 0xc0cafb0d05047810 */ /* 0x000fc80007ffe0ff */
[----:B------:R-:W-:-:S04]  /*01e0*/  LOP3.LUT R4, R4, 0xff800000, RZ, 0xc0, !PT ;  /* 0xff80000004047812 */ /* 0x000fc800078ec0ff */
[-C--:B------:R-:W-:Y:S02]  /*01f0*/  IADD3 R5, PT, PT, R5, -R4.reuse, RZ ;  /* 0x8000000405057210 */ /* 0x080fe40007ffe0ff */
[----:B------:R-:W-:-:S03]  /*0200*/  I2FP.F32.S32 R4, R4 ;  /* 0x0000000400047245 */ /* 0x000fc60000201400 */
[C---:B------:R-:W-:Y:S01]  /*0210*/  FADD R7, R5.reuse, 1 ;  /* 0x3f80000005077421 */ /* 0x040fe20000000000 */
[----:B------:R-:W-:Y:S01]  /*0220*/  FADD R6, R5, -1 ;  /* 0xbf80000005067421 */ /* 0x000fe20000000000 */
[----:B------:R-:W-:Y:S02]  /*0230*/  FSEL R5, RZ, -24, P0 ;  /* 0xc1c00000ff057808 */ /* 0x000fe40000000000 */
[----:B------:R-:W-:Y:S01]  /*0240*/  FSETP.NEU.AND P0, PT, |R0|, +INF , PT ;  /* 0x7f8000000000780b */ /* 0x000fe20003f0d200 */
[----:B------:R-:W-:Y:S01]  /*0250*/  FADD R8, R6, R6 ;  /* 0x0000000606087221 */ /* 0x000fe20000000000 */
[----:B------:R-:W0:Y:S01]  /*0260*/  MUFU.RCP R7, R7 ;  /* 0x0000000700077308 */ /* 0x000e220000001000 */
[----:B------:R-:W-:Y:S01]  /*0270*/  FFMA R4, R4, 1.1920928955078125e-07, R5 ;  /* 0x3400000004047823 */ /* 0x000fe20000000005 */
[----:B------:R-:W-:-:S13]  /*0280*/  FSETP.NEU.AND P0, PT, R0, RZ, P0 ;  /* 0x000000ff0000720b */ /* 0x000fda000070d000 */
[----:B------:R-:W-:Y:S01]  /*0290*/  @!P0 FADD R0, R0, R0 ;  /* 0x0000000000008221 */ /* 0x000fe20000000000 */
[----:B0-----:R-:W-:-:S04]  /*02a0*/  FMUL R9, R7, R8 ;  /* 0x0000000807097220 */ /* 0x001fc80000400000 */
[----:B------:R-:W-:Y:S01]  /*02b0*/  FADD R8, R6, -R9 ;  /* 0x8000000906087221 */ /* 0x000fe20000000000 */
[CC--:B------:R-:W-:Y:S01]  /*02c0*/  FMUL R5, R9.reuse, R9.reuse ;  /* 0x0000000909057220 */ /* 0x0c0fe20000400000 */
[----:B------:R-:W-:Y:S02]  /*02d0*/  FFMA R13, R9, 1.4426950216293334961, R4 ;  /* 0x3fb8aa3b090d7823 */ /* 0x000fe40000000004 */
[----:B------:R-:W-:Y:S01]  /*02e0*/  FADD R11, R8, R8 ;  /* 0x00000008080b7221 */ /* 0x000fe20000000000 */
[C---:B------:R-:W-:Y:S01]  /*02f0*/  FFMA R8, R5.reuse, R10, 0.0032181653659790754318 ;  /* 0x3b52e7db05087423 */ /* 0x040fe2000000000a */
[----:B------:R-:W-:Y:S02]  /*0300*/  FADD R4, R4, -R13 ;  /* 0x8000000d04047221 */ /* 0x000fe40000000000 */
[----:B------:R-:W-:Y:S01]  /*0310*/  FFMA R6, R6, -R9, R11 ;  /* 0x8000000906067223 */ /* 0x000fe2000000000b */
[----:B------:R-:W-:Y:S01]  /*0320*/  FFMA R8, R5, R8, 0.018033718690276145935 ;  /* 0x3c93bb7305087423 */ /* 0x000fe20000000008 */
[----:B------:R-:W-:-:S02]  /*0330*/  FFMA R11, R9, 1.4426950216293334961, R4 ;  /* 0x3fb8aa3b090b7823 */ /* 0x000fc40000000004 */
[----:B------:R-:W-:Y:S01]  /*0340*/  FMUL R6, R7, R6 ;  /* 0x0000000607067220 */ /* 0x000fe20000400000 */
[----:B------:R-:W-:-:S03]  /*0350*/  FFMA R8, R5, R8, 0.12022458761930465698 ;  /* 0x3df6384f05087423 */ /* 0x000fc60000000008 */
[----:B------:R-:W-:Y:S01]  /*0360*/  FFMA R4, R6, 1.4426950216293334961, R11 ;  /* 0x3fb8aa3b06047823 */ /* 0x000fe2000000000b */
[----:B------:R-:W-:-:S03]  /*0370*/  FMUL R8, R5, R8 ;  /* 0x0000000805087220 */ /* 0x000fc60000400000 */
[----:B------:R-:W-:Y:S01]  /*0380*/  FFMA R7, R9, 1.9251366722983220825e-08, R4 ;  /* 0x32a55e3409077823 */ /* 0x000fe20000000004 */
[----:B------:R-:W-:-:S04]  /*0390*/  FMUL R5, R8, 3 ;  /* 0x4040000008057820 */ /* 0x000fc80000400000 */
[----:B------:R-:W-:Y:S01]  /*03a0*/  FFMA R5, R6, R5, R7 ;  /* 0x0000000506057223 */ /* 0x000fe20000000007 */
[----:B------:R-:W-:-:S03]  /*03b0*/  HFMA2 R7, -RZ, RZ, 0.64013671875, -15.109375 ;  /* 0x391fcb8eff077431 */ /* 0x000fc600000001ff */
[----:B------:R-:W-:-:S04]  /*03c0*/  FFMA R8, R9, R8, R5 ;  /* 0x0000000809087223 */ /* 0x000fc80000000005 */
[----:B------:R-:W-:-:S04]  /*03d0*/  FADD R4, R13, R8 ;  /* 0x000000080d047221 */ /* 0x000fc80000000000 */
[----:B------:R-:W-:Y:S01]  /*03e0*/  FMUL R5, R4, 2 ;  /* 0x4000000004057820 */ /* 0x000fe20000400000 */
[----:B------:R-:W-:-:S03]  /*03f0*/  FADD R13, -R13, R4 ;  /* 0x000000040d0d7221 */ /* 0x000fc60000000100 */
[----:B------:R-:W0:Y:S01]  /*0400*/  FRND R6, R5 ;  /* 0x0000000500067307 */ /* 0x000e220000201000 */
[----:B------:R-:W-:Y:S01]  /*0410*/  FADD R13, R8, -R13 ;  /* 0x8000000d080d7221 */ /* 0x000fe20000000000 */
[----:B------:R-:W-:Y:S01]  /*0420*/  FFMA R4, R4, 2, -R5 ;  /* 0x4000000004047823 */ /* 0x000fe20000000805 */
[----:B------:R-:W-:-:S03]  /*0430*/  FSETP.GT.AND P2, PT, |R5|, 152, PT ;  /* 0x431800000500780b */ /* 0x000fc60003f44200 */
[----:B------:R-:W-:Y:S01]  /*0440*/  FFMA R13, R13, 2, R4 ;  /* 0x400000000d0d7823 */ /* 0x000fe20000000004 */
[----:B0-----:R-:W-:Y:S01]  /*0450*/  FADD R4, R5, -R6 ;  /* 0x8000000605047221 */ /* 0x001fe20000000000 */
[----:B------:R-:W-:-:S03]  /*0460*/  FSETP.GT.AND P1, PT, R6, RZ, PT ;  /* 0x000000ff0600720b */ /* 0x000fc60003f24000 */
[----:B------:R-:W-:Y:S01]  /*0470*/  FADD R4, R4, R13 ;  /* 0x0000000d04047221 */ /* 0x000fe20000000000 */
[----:B------:R-:W-:Y:S02]  /*0480*/  SEL R6, RZ, 0x83000000, P1 ;  /* 0x83000000ff067807 */ /* 0x000fe40000800000 */
[----:B------:R-:W-:Y:S01]  /*0490*/  FSETP.GEU.AND P1, PT, R5, RZ, PT ;  /* 0x000000ff0500720b */ /* 0x000fe20003f2e000 */
[----:B------:R-:W-:Y:S01]  /*04a0*/  FFMA R7, R4, R7, 0.0013391353422775864601 ;  /* 0x3aaf85ed04077423 */ /* 0x000fe20000000007 */
[----:B------:R-:W-:-:S03]  /*04b0*/  IADD3 R8, PT, PT, R6, 0x7f000000, RZ ;  /* 0x7f00000006087810 */ /* 0x000fc60007ffe0ff */
[C---:B------:R-:W-:Y:S02]  /*04c0*/  FFMA R9, R4.reuse, R7, 0.0096188392490148544312 ;  /* 0x3c1d985604097423 */ /* 0x040fe40000000007 */
[----:B------:R0:W1:Y:S02]  /*04d0*/  F2I.NTZ R7, R5 ;  /* 0x0000000500077305 */ /* 0x0000640000203100 */
[----:B------:R-:W-:-:S04]  /*04e0*/  FFMA R9, R4, R9, 0.055503588169813156128 ;  /* 0x3d6357bb04097423 */ /* 0x000fc80000000009 */
[----:B------:R-:W-:-:S04]  /*04f0*/  FFMA R9, R4, R9, 0.24022644758224487305 ;  /* 0x3e75fdec04097423 */ /* 0x000fc80000000009 */
[----:B------:R-:W-:-:S04]  /*0500*/  FFMA R9, R4, R9, 0.69314718246459960938 ;  /* 0x3f31721804097423 */ /* 0x000fc80000000009 */
[----:B0-----:R-:W-:Y:S01]  /*0510*/  FFMA R5, R4, R9, 1 ;  /* 0x3f80000004057423 */ /* 0x001fe20000000009 */
[----:B-1----:R-:W-:Y:S02]  /*0520*/  LEA R7, R7, -R6, 0x17 ;  /* 0x8000000607077211 */ /* 0x002fe400078eb8ff */
[----:B------:R-:W-:Y:S01]  /*0530*/  FSEL R9, RZ, +INF , !P1 ;  /* 0x7f800000ff097808 */ /* 0x000fe20004800000 */
[----:B------:R-:W-:-:S04]  /*0540*/  FMUL R8, R8, R5 ;  /* 0x0000000508087220 */ /* 0x000fc80000400000 */
[----:B------:R-:W-:Y:S01]  /*0550*/  @!P2 FMUL R9, R7, R8 ;  /* 0x000000080709a220 */ /* 0x000fe20000400000 */
[----:B------:R-:W-:-:S07]  /*0560*/  @!P0 LOP3.LUT R9, R0, 0x7fffffff, RZ, 0xc0, !PT ;  /* 0x7fffffff00098812 */ /* 0x000fce00078ec0ff */
.L_x_10:
[----:B------:R-:W-:Y:S05]  /*0570*/  BSYNC.RECONVERGENT B0 ;  /* 0x0000000000007941 */ /* 0x000fea0003800200 */
.L_x_9:
[----:B------:R-:W-:Y:S01]  /*0580*/  STG.E desc[UR4][R2.64], R9 ;  /* 0x0000000902007986 */ /* 0x000fe2000c101904 */
[----:B------:R-:W-:Y:S05]  /*0590*/  EXIT ;  /* 0x000000000000794d */ /* 0x000fea0003800000 */
.L_x_11:
        /* <DEDUP_REMOVED lines=14> */
.L_x_46:


//--------------------- .text._Z21inplaceReluDerivativePdS_i --------------------------
	.section	.text._Z21inplaceReluDerivativePdS_i,"ax",@progbits
	.align	128
        .global         _Z21inplaceReluDerivativePdS_i
        .type           _Z21inplaceReluDerivativePdS_i,@function
        .size           _Z21inplaceReluDerivativePdS_i,(.L_x_47 - _Z21inplaceReluDerivativePdS_i)
        .other          _Z21inplaceReluDerivativePdS_i,@"STO_CUDA_ENTRY STV_DEFAULT"
_Z21inplaceReluDerivativePdS_i:
.text._Z21inplaceReluDerivativePdS_i:
        /* <DEDUP_REMOVED lines=9> */
[----:B------:R-:W1:Y:S01]  /*0090*/  LDCU.64 UR4, c[0x0][0x358] ;  /* 0x00006b00ff0477ac */ /* 0x000e620008000a00 */
[----:B0-----:R-:W-:-:S06]  /*00a0*/  IMAD.WIDE.U32 R2, R5, 0x8, R2 ;  /* 0x0000000805027825 */ /* 0x001fcc00078e0002 */
[----:B-1----:R-:W2:Y:S02]  /*00b0*/  LDG.E.64 R2, desc[UR4][R2.64] ;  /* 0x0000000402027981 */ /* 0x002ea4000c1e1b00 */
[----:B--2---:R-:W-:-:S14]  /*00c0*/  DSETP.NEU.AND P0, PT, R2, RZ, PT ;  /* 0x000000ff0200722a */ /* 0x004fdc0003f0d000 */
[----:B------:R-:W-:Y:S05]  /*00d0*/  @P0 EXIT ;  /* 0x000000000000094d */ /* 0x000fea0003800000 */
[----:B------:R-:W0:Y:S02]  /*00e0*/  LDC.64 R2, c[0x0][0x388] ;  /* 0x0000e200ff027b82 */ /* 0x000e240000000a00 */
[----:B0-----:R-:W-:-:S05]  /*00f0*/  IMAD.WIDE.U32 R2, R5, 0x8, R2 ;  /* 0x0000000805027825 */ /* 0x001fca00078e0002 */
[----:B------:R-:W-:Y:S01]  /*0100*/  STG.E.64 desc[UR4][R2.64], RZ ;  /* 0x000000ff02007986 */ /* 0x000fe2000c101b04 */
[----:B------:R-:W-:Y:S05]  /*0110*/  EXIT ;  /* 0x000000000000794d */ /* 0x000fea0003800000 */
.L_x_12:
        /* <DEDUP_REMOVED lines=14> */
.L_x_47:


//--------------------- .text._Z22inplaceReluDerivativefPfS_i --------------------------
	.section	.text._Z22inplaceReluDerivativefPfS_i,"ax",@progbits
	.align	128
        .global         _Z22inplaceReluDerivativefPfS_i
        .type           _Z22inplaceReluDerivativefPfS_i,@function
        .size           _Z22inplaceReluDerivativefPfS_i,(.L_x_48 - _Z22inplaceReluDerivativefPfS_i)
        .other          _Z22inplaceReluDerivativefPfS_i,@"STO_CUDA_ENTRY STV_DEFAULT"
_Z22inplaceReluDerivativefPfS_i:
.text._Z22inplaceReluDerivativefPfS_i:
        /* <DEDUP_REMOVED lines=11> */
[----:B-1----:R-:W2:Y:S02]  /*00b0*/  LDG.E R2, desc[UR4][R2.64] ;  /* 0x0000000402027981 */ /* 0x002ea4000c1e1900 */
[----:B--2---:R-:W-:-:S13]  /*00c0*/  FSETP.NEU.AND P0, PT, R2, RZ, PT ;  /* 0x000000ff0200720b */ /* 0x004fda0003f0d000 */
[----:B------:R-:W-:Y:S05]  /*00d0*/  @P0 EXIT ;  /* 0x000000000000094d */ /* 0x000fea0003800000 */
[----:B------:R-:W0:Y:S02]  /*00e0*/  LDC.64 R2, c[0x0][0x388] ;  /* 0x0000e200ff027b82 */ /* 0x000e240000000a00 */
[----:B0-----:R-:W-:-:S05]  /*00f0*/  IMAD.WIDE.U32 R2, R5, 0x4, R2 ;  /* 0x0000000405027825 */ /* 0x001fca00078e0002 */
[----:B------:R-:W-:Y:S01]  /*0100*/  STG.E desc[UR4][R2.64], RZ ;  /* 0x000000ff02007986 */ /* 0x000fe2000c101904 */
[----:B------:R-:W-:Y:S05]  /*0110*/  EXIT ;  /* 0x000000000000794d */ /* 0x000fea0003800000 */
.L_x_13:
        /* <DEDUP_REMOVED lines=14> */
.L_x_48:


//--------------------- .text._Z4clipPdddi        --------------------------
	.section	.text._Z4clipPdddi,"ax",@progbits
	.align	128
        .global         _Z4clipPdddi
        .type           _Z4clipPdddi,@function
        .size           _Z4clipPdddi,(.L_x_49 - _Z4clipPdddi)
        .other          _Z4clipPdddi,@"STO_CUDA_ENTRY STV_DEFAULT"
_Z4clipPdddi:
.text._Z4clipPdddi:
        /* <DEDUP_REMOVED lines=10> */
[----:B------:R-:W2:Y:S06]  /*00a0*/  LDCU.64 UR4, c[0x0][0x390] ;  /* 0x00007200ff0477ac */ /* 0x000eac0008000a00 */
[----:B------:R-:W3:Y:S01]  /*00b0*/  LDC.64 R6, c[0x0][0x388] ;  /* 0x0000e200ff067b82 */ /* 0x000ee20000000a00 */
[----:B0-----:R-:W-:-:S05]  /*00c0*/  IMAD.WIDE.U32 R2, R5, 0x8, R2 ;  /* 0x0000000805027825 */ /* 0x001fca00078e0002 */
[----:B-1----:R-:W4:Y:S01]  /*00d0*/  LDG.E.64 R4, desc[UR8][R2.64] ;  /* 0x0000000802047981 */ /* 0x002f22000c1e1b00 */
[----:B--2---:R-:W-:Y:S02]  /*00e0*/  UMOV UR6, UR5 ;  /* 0x0000000500067c82 */ /* 0x004fe40008000000 */
[----:B------:R-:W-:Y:S01]  /*00f0*/  IMAD.U32 R8, RZ, RZ, UR6 ;  /* 0x00000006ff087e24 */ /* 0x000fe2000f8e00ff */
[----:B----4-:R-:W-:Y:S01]  /*0100*/  DSETP.MIN.AND P0, P1, R4, UR4, PT ;  /* 0x0000000404007e2a */ /* 0x010fe2000b900000 */
[----:B------:R-:W-:-:S05]  /*0110*/  IMAD.MOV.U32 R0, RZ, RZ, R5 ;  /* 0x000000ffff007224 */ /* 0x000fca00078e0005 */
[----:B------:R-:W-:Y:S02]  /*0120*/  FSEL R9, R0, UR6, P0 ;  /* 0x0000000600097c08 */ /* 0x000fe40008000000 */
[----:B------:R-:W-:-:S06]  /*0130*/  SEL R4, R4, UR4, P0 ;  /* 0x0000000404047c07 */ /* 0x000fcc0008000000 */
[----:B------:R-:W-:-:S05]  /*0140*/  @P1 LOP3.LUT R9, R8, 0x80000, RZ, 0xfc, !PT ;  /* 0x0008000008091812 */ /* 0x000fca00078efcff */
[----:B------:R-:W-:Y:S01]  /*0150*/  IMAD.MOV.U32 R5, RZ, RZ, R9 ;  /* 0x000000ffff057224 */ /* 0x000fe200078e0009 */
[----:B---3--:R-:W-:-:S03]  /*0160*/  MOV R9, R7 ;  /* 0x0000000700097202 */ /* 0x008fc60000000f00 */
[----:B------:R-:W-:Y:S02]  /*0170*/  IMAD.MOV.U32 R0, RZ, RZ, R5 ;  /* 0x000000ffff007224 */ /* 0x000fe400078e0005 */
[----:B------:R-:W-:-:S06]  /*0180*/  DSETP.MAX.AND P0, P1, R4, R6, PT ;  /* 0x000000060400722a */ /* 0x000fcc000390f000 */
[----:B------:R-:W-:Y:S02]  /*0190*/  FSEL R11, R0, R9, P0 ;  /* 0x00000009000b7208 */ /* 0x000fe40000000000 */
[----:B------:R-:W-:-:S06]  /*01a0*/  SEL R4, R4, R6, P0 ;  /* 0x0000000604047207 */ /* 0x000fcc0000000000 */
[----:B------:R-:W-:-:S04]  /*01b0*/  @P1 LOP3.LUT R11, R9, 0x80000, RZ, 0xfc, !PT ;  /* 0x00080000090b1812 */ /* 0x000fc800078efcff */
[----:B------:R-:W-:-:S05]  /*01c0*/  MOV R5, R11 ;  /* 0x0000000b00057202 */ /* 0x000fca0000000f00 */
[----:B------:R-:W-:Y:S01]  /*01d0*/  STG.E.64 desc[UR8][R2.64], R4 ;  /* 0x0000000402007986 */ /* 0x000fe2000c101b08 */
[----:B------:R-:W-:Y:S05]  /*01e0*/  EXIT ;  /* 0x000000000000794d */ /* 0x000fea0003800000 */
.L_x_14:
        /* <DEDUP_REMOVED lines=9> */
.L_x_49:


//--------------------- .text._Z5clipfPfffi       --------------------------
	.section	.text._Z5clipfPfffi,"ax",@progbits
	.align	128
        .global         _Z5clipfPfffi
        .type           _Z5clipfPfffi,@function
        .size           _Z5clipfPfffi,(.L_x_50 - _Z5clipfPfffi)
        .other          _Z5clipfPfffi,@"STO_CUDA_ENTRY STV_DEFAULT"
_Z5clipfPfffi:
.text._Z5clipfPfffi:
        /* <DEDUP_REMOVED lines=10> */
[----:B------:R-:W2:Y:S01]  /*00a0*/  LDCU.64 UR6, c[0x0][0x388] ;  /* 0x00007100ff0677ac */ /* 0x000ea20008000a00 */
[----:B0-----:R-:W-:-:S05]  /*00b0*/  IMAD.WIDE.U32 R2, R5, 0x4, R2 ;  /* 0x0000000405027825 */ /* 0x001fca00078e0002 */
[----:B-1----:R-:W2:Y:S02]  /*00c0*/  LDG.E R0, desc[UR4][R2.64] ;  /* 0x0000000402007981 */ /* 0x002ea4000c1e1900 */
[----:B--2---:R-:W-:-:S04]  /*00d0*/  FMNMX R0, R0, UR7, PT ;  /* 0x0000000700007c09 */ /* 0x004fc8000b800000 */
[----:B------:R-:W-:-:S05]  /*00e0*/  FMNMX R5, R0, UR6, !PT ;  /* 0x0000000600057c09 */ /* 0x000fca000f800000 */
[----:B------:R-:W-:Y:S01]  /*00f0*/  STG.E desc[UR4][R2.64], R5 ;  /* 0x0000000502007986 */ /* 0x000fe2000c101904 */
[----:B------:R-:W-:Y:S05]  /*0100*/  EXIT ;  /* 0x000000000000794d */ /* 0x000fea0003800000 */
.L_x_15:
        /* <DEDUP_REMOVED lines=15> */
.L_x_50:


//--------------------- .text._Z6myTanhPdi        --------------------------
	.section	.text._Z6myTanhPdi,"ax",@progbits
	.align	128
        .global         _Z6myTanhPdi
        .type           _Z6myTanhPdi,@function
        .size           _Z6myTanhPdi,(.L_x_51 - _Z6myTanhPdi)
        .other          _Z6myTanhPdi,@"STO_CUDA_ENTRY STV_DEFAULT"
_Z6myTanhPdi:
.text._Z6myTanhPdi:
        /* <DEDUP_REMOVED lines=10> */
[----:B0-----:R-:W-:-:S05]  /*00a0*/  IMAD.WIDE.U32 R2, R5, 0x8, R2 ;  /* 0x0000000805027825 */ /* 0x001fca00078e0002 */
[----:B-1----:R-:W2:Y:S01]  /*00b0*/  LDG.E.64 R4, desc[UR4][R2.64] ;  /* 0x0000000402047981 */ /* 0x002ea2000c1e1b00 */
[----:B------:R-:W-:Y:S01]  /*00c0*/  UMOV UR6, 0x24dd2f1a ;  /* 0x24dd2f1a00067882 */ /* 0x000fe20000000000 */
[----:B------:R-:W-:Y:S01]  /*00d0*/  UMOV UR7, 0x3fe4f922 ;  /* 0x3fe4f92200077882 */ /* 0x000fe20000000000 */
[----:B------:R-:W-:Y:S01]  /*00e0*/  BSSY.RECONVERGENT B0, `(.L_x_16) ;  /* 0x0000061000007945 */ /* 0x000fe20003800200 */
[----:B--2---:R-:W-:Y:S01]  /*00f0*/  LOP3.LUT R7, R5, 0x7fffffff, RZ, 0xc0, !PT ;  /* 0x7fffffff05077812 */ /* 0x004fe200078ec0ff */
[----:B------:R-:W-:-:S06]  /*0100*/  IMAD.MOV.U32 R6, RZ, RZ, R4 ;  /* 0x000000ffff067224 */ /* 0x000fcc00078e0004 */
[----:B------:R-:W-:-:S14]  /*0110*/  DSETP.GE.AND P0, PT, R6, UR6, PT ;  /* 0x0000000606007e2a */ /* 0x000fdc000bf06000 */
[----:B------:R-:W-:Y:S05]  /*0120*/  @!P0 BRA `(.L_x_17) ;  /* 0x0000000000e48947 */ /* 0x000fea0003800000 */
[----:B------:R-:W-:Y:S01]  /*0130*/  DADD R10, R6, R6 ;  /* 0x00000000060a7229 */ /* 0x000fe20000000006 */
[----:B------:R-:W-:Y:S01]  /*0140*/  UMOV UR6, 0xfefa39ef ;  /* 0xfefa39ef00067882 */ /* 0x000fe20000000000 */
[----:B------:R-:W-:Y:S01]  /*0150*/  UMOV UR7, 0x3fe62e42 ;  /* 0x3fe62e4200077882 */ /* 0x000fe20000000000 */
[----:B------:R-:W-:Y:S01]  /*0160*/  IMAD.MOV.U32 R12, RZ, RZ, -0x7649667 ;  /* 0xf89b6999ff0c7424 */ /* 0x000fe200078e00ff */
[----:B------:R-:W-:Y:S02]  /*0170*/  MOV R13, 0x3e928a27 ;  /* 0x3e928a27000d7802 */ /* 0x000fe40000000f00 */
[----:B------:R-:W0:Y:S01]  /*0180*/  F2F.F32.F64 R0, R10 ;  /* 0x0000000a00007310 */ /* 0x000e220000301000 */
[----:B------:R-:W-:Y:S01]  /*0190*/  ISETP.GT.U32.AND P0, PT, R7, 0x40330fc1, PT ;  /* 0x40330fc10700780c */ /* 0x000fe20003f04070 */
[----:B0-----:R-:W-:-:S06]  /*01a0*/  FMUL R0, R0, 1.4426950216293334961 ;  /* 0x3fb8aa3b00007820 */ /* 0x001fcc0000400000 */
[----:B------:R-:W0:Y:S08]  /*01b0*/  FRND R0, R0 ;  /* 0x0000000000007307 */ /* 0x000e300000201000 */
[----:B0-----:R0:W1:Y:S08]  /*01c0*/  F2F.F64.F32 R8, R0 ;  /* 0x0000000000087310 */ /* 0x0010700000201800 */
[----:B0-----:R-:W0:Y:S01]  /*01d0*/  MUFU.EX2 R0, R0 ;  /* 0x0000000000007308 */ /* 0x001e220000000800 */
[----:B-1----:R-:W-:Y:S01]  /*01e0*/  DFMA R8, R8, -UR6, R10 ;  /* 0x8000000608087c2b */ /* 0x002fe2000800000a */
[----:B------:R-:W-:Y:S01]  /*01f0*/  UMOV UR6, 0xa4741b81 ;  /* 0xa4741b8100067882 */ /* 0x000fe20000000000 */
[----:B------:R-:W-:-:S06]  /*0200*/  UMOV UR7, 0x3e5ae904 ;  /* 0x3e5ae90400077882 */ /* 0x000fcc0000000000 */
[C---:B------:R-:W-:Y:S01]  /*0210*/  DFMA R12, R8.reuse, UR6, R12 ;  /* 0x00000006080c7c2b */ /* 0x040fe2000800000c */
[----:B------:R-:W-:Y:S01]  /*0220*/  UMOV UR6, 0x15ff7e07 ;  /* 0x15ff7e0700067882 */ /* 0x000fe20000000000 */
[----:B------:R-:W-:Y:S01]  /*0230*/  UMOV UR7, 0x3ec71de7 ;  /* 0x3ec71de700077882 */ /* 0x000fe20000000000 */
[----:B0-----:R-:W0:Y:S05]  /*0240*/  F2F.F64.F32 R10, R0 ;  /* 0x00000000000a7310 */ /* 0x001e2a0000201800 */
[----:B------:R-:W-:Y:S01]  /*0250*/  DFMA R12, R8, R12, UR6 ;  /* 0x00000006080c7e2b */ /* 0x000fe2000800000c */
[----:B------:R-:W-:Y:S01]  /*0260*/  UMOV UR6, 0x6b0ac45a ;  /* 0x6b0ac45a00067882 */ /* 0x000fe20000000000 */
[----:B------:R-:W-:-:S06]  /*0270*/  UMOV UR7, 0x3efa019a ;  /* 0x3efa019a00077882 */ /* 0x000fcc0000000000 */
[----:B------:R-:W-:Y:S01]  /*0280*/  DFMA R12, R8, R12, UR6 ;  /* 0x00000006080c7e2b */ /* 0x000fe2000800000c */
[----:B------:R-:W-:Y:S01]  /*0290*/  UMOV UR6, 0x17eed94f ;  /* 0x17eed94f00067882 */ /* 0x000fe20000000000 */
[----:B------:R-:W-:Y:S01]  /*02a0*/  UMOV UR7, 0x3f2a01a0 ;  /* 0x3f2a01a000077882 */ /* 0x000fe20000000000 */
[----:B0-----:R-:W-:-:S05]  /*02b0*/  DADD R14, -R10, 1 ;  /* 0x3ff000000a0e7429 */ /* 0x001fca0000000100 */
        /* <DEDUP_REMOVED lines=16> */
[----:B------:R-:W-:-:S08]  /*03c0*/  DMUL R12, R8, R12 ;  /* 0x0000000c080c7228 */ /* 0x000fd00000000000 */
[----:B------:R-:W-:Y:S01]  /*03d0*/  DFMA R12, R8, R12, R8 ;  /* 0x0000000c080c722b */ /* 0x000fe20000000008 */
[----:B------:R-:W-:-:S07]  /*03e0*/  IMAD.MOV.U32 R8, RZ, RZ, RZ ;  /* 0x000000ffff087224 */ /* 0x000fce00078e00ff */
[----:B------:R-:W-:-:S08]  /*03f0*/  DFMA R12, -R12, R10, R14 ;  /* 0x0000000a0c0c722b */ /* 0x000fd0000000010e */
[----:B------:R-:W-:-:S06]  /*0400*/  DADD R12, -R12, 2 ;  /* 0x400000000c0c7429 */ /* 0x000fcc0000000100 */
[----:B------:R-:W0:Y:S02]  /*0410*/  MUFU.RCP64H R9, R13 ;  /* 0x0000000d00097308 */ /* 0x000e240000001800 */
[----:B0-----:R-:W-:-:S08]  /*0420*/  DFMA R10, -R12, R8, 1 ;  /* 0x3ff000000c0a742b */ /* 0x001fd00000000108 */
[----:B------:R-:W-:-:S08]  /*0430*/  DFMA R10, R10, R10, R10 ;  /* 0x0000000a0a0a722b */ /* 0x000fd0000000000a */
[----:B------:R-:W-:Y:S01]  /*0440*/  DFMA R10, R8, R10, R8 ;  /* 0x0000000a080a722b */ /* 0x000fe20000000008 */
[----:B------:R-:W-:Y:S01]  /*0450*/  MOV R8, 0x0 ;  /* 0x0000000000087802 */ /* 0x000fe20000000f00 */
[----:B------:R-:W-:-:S06]  /*0460*/  IMAD.MOV.U32 R9, RZ, RZ, 0x40000000 ;  /* 0x40000000ff097424 */ /* 0x000fcc00078e00ff */
[----:B------:R-:W-:-:S10]  /*0470*/  DFMA R10, R10, -R8, 1 ;  /* 0x3ff000000a0a742b */ /* 0x000fd40000000808 */
[----:B------:R-:W-:Y:S02]  /*0480*/  FSEL R7, R11, 1.875, !P0 ;  /* 0x3ff000000b077808 */ /* 0x000fe40004000000 */
[----:B------:R-:W-:Y:S02]  /*0490*/  FSEL R4, R10, RZ, !P0 ;  /* 0x000000ff0a047208 */ /* 0x000fe40004000000 */
[----:B------:R-:W-:Y:S01]  /*04a0*/  LOP3.LUT R5, R7, 0x80000000, R5, 0xb8, !PT ;  /* 0x8000000007057812 */ /* 0x000fe200078eb805 */
[----:B------:R-:W-:Y:S06]  /*04b0*/  BRA `(.L_x_18) ;  /* 0x00000000008c7947 */ /* 0x000fec0003800000 */
.L_x_17:
[----:B------:R-:W-:Y:S01]  /*04c0*/  DMUL R6, R4, R4 ;  /* 0x0000000404067228 */ /* 0x000fe20000000000 */
[----:B------:R-:W-:Y:S01]  /*04d0*/  MOV R8, 0x420afc3d ;  /* 0x420afc3d00087802 */ /* 0x000fe20000000f00 */
[----:B------:R-:W-:Y:S01]  /*04e0*/  IMAD.MOV.U32 R9, RZ, RZ, 0x3f14359f ;  /* 0x3f14359fff097424 */ /* 0x000fe200078e00ff */
[----:B------:R-:W-:Y:S01]  /*04f0*/  UMOV UR6, 0xe2f5e964 ;  /* 0xe2f5e96400067882 */ /* 0x000fe20000000000 */
[----:B------:R-:W-:-:S04]  /*0500*/  UMOV UR7, 0x3ef0bc46 ;  /* 0x3ef0bc4600077882 */ /* 0x000fc80000000000 */
[----:B------:R-:W-:Y:S01]  /*0510*/  DFMA R8, R6, -UR6, R8 ;  /* 0x8000000606087c2b */ /* 0x000fe20008000008 */
[----:B------:R-:W-:Y:S01]  /*0520*/  UMOV UR6, 0x728c5d84 ;  /* 0x728c5d8400067882 */ /* 0x000fe20000000000 */
[----:B------:R-:W-:-:S06]  /*0530*/  UMOV UR7, 0x3f2df9f0 ;  /* 0x3f2df9f000077882 */ /* 0x000fcc0000000000 */
[----:B------:R-:W-:Y:S01]  /*0540*/  DFMA R8, R6, R8, -UR6 ;  /* 0x8000000606087e2b */ /* 0x000fe20008000008 */
[----:B------:R-:W-:Y:S01]  /*0550*/  UMOV UR6, 0xcec4f033 ;  /* 0xcec4f03300067882 */ /* 0x000fe20000000000 */
[----:B------:R-:W-:-:S06]  /*0560*/  UMOV UR7, 0x3f4337d1 ;  /* 0x3f4337d100077882 */ /* 0x000fcc0000000000 */
[----:B------:R-:W-:Y:S01]  /*0570*/  DFMA R8, R6, R8, UR6 ;  /* 0x0000000606087e2b */ /* 0x000fe20008000008 */
        /* <DEDUP_REMOVED lines=20> */
[----:B------:R-:W-:-:S08]  /*06c0*/  DFMA R8, R6, R8, -UR6 ;  /* 0x8000000606087e2b */ /* 0x000fd00008000008 */
[----:B------:R-:W-:-:S08]  /*06d0*/  DFMA R8, R6, R8, RZ ;  /* 0x000000080608722b */ /* 0x000fd000000000ff */
[----:B------:R-:W-:-:S11]  /*06e0*/  DFMA R4, R4, R8, R4 ;  /* 0x000000080404722b */ /* 0x000fd60000000004 */
.L_x_18:
[----:B------:R-:W-:Y:S05]  /*06f0*/  BSYNC.RECONVERGENT B0 ;  /* 0x0000000000007941 */ /* 0x000fea0003800200 */
.L_x_16:
[----:B------:R-:W-:Y:S01]  /*0700*/  STG.E.64 desc[UR4][R2.64], R4 ;  /* 0x0000000402007986 */ /* 0x000fe2000c101b04 */
[----:B------:R-:W-:Y:S05]  /*0710*/  EXIT ;  /* 0x000000000000794d */ /* 0x000fea0003800000 */
.L_x_19:
        /* <DEDUP_REMOVED lines=14> */
.L_x_51:


//--------------------- .text._Z7myTanhfPfi       --------------------------
	.section	.text._Z7myTanhfPfi,"ax",@progbits
	.align	128
        .global         _Z7myTanhfPfi
        .type           _Z7myTanhfPfi,@function
        .size           _Z7myTanhfPfi,(.L_x_52 - _Z7myTanhfPfi)
        .other          _Z7myTanhfPfi,@"STO_CUDA_ENTRY STV_DEFAULT"
_Z7myTanhfPfi:
.text._Z7myTanhfPfi:
        /* <DEDUP_REMOVED lines=11> */
[----:B-1----:R-:W2:Y:S01]  /*00b0*/  LDG.E R4, desc[UR4][R2.64] ;  /* 0x0000000402047981 */ /* 0x002ea2000c1e1900 */
[----:B------:R-:W-:Y:S01]  /*00c0*/  HFMA2 R8, -RZ, RZ, 1.125, -9232 ;  /* 0x3c80f082ff087431 */ /* 0x000fe200000001ff */
[----:B------:R-:W-:Y:S01]  /*00d0*/  MOV R6, 0x3f800000 ;  /* 0x3f80000000067802 */ /* 0x000fe20000000f00 */
[C---:B--2---:R-:W-:Y:S01]  /*00e0*/  FMUL R0, |R4|.reuse, 2.8853900432586669922 ;  /* 0x4038aa3b04007820 */ /* 0x044fe20000400200 */
[C---:B------:R-:W-:Y:S01]  /*00f0*/  FMUL R9, R4.reuse, R4 ;  /* 0x0000000404097220 */ /* 0x040fe20000400000 */
[C---:B------:R-:W-:Y:S02]  /*0100*/  FSETP.GE.AND P1, PT, |R4|.reuse, 0.60000002384185791016, PT ;  /* 0x3f19999a0400780b */ /* 0x040fe40003f26200 */
[----:B------:R-:W-:Y:S01]  /*0110*/  FSETP.GE.AND P0, PT, |R4|, 9.010913848876953125, PT ;  /* 0x41102cb40400780b */ /* 0x000fe20003f06200 */
[C---:B------:R-:W-:Y:S01]  /*0120*/  FFMA R8, R9.reuse, R8, -0.052303962409496307373 ;  /* 0xbd563cae09087423 */ /* 0x040fe20000000008 */
[----:B------:R-:W0:Y:S03]  /*0130*/  MUFU.EX2 R0, R0 ;  /* 0x0000000000007308 */ /* 0x000e260000000800 */
[----:B------:R-:W-:Y:S01]  /*0140*/  FFMA R8, R9, R8, 0.1331529766321182251 ;  /* 0x3e08594109087423 */ /* 0x000fe20000000008 */
[----:B0-----:R-:W-:-:S03]  /*0150*/  FADD R5, R0, 1 ;  /* 0x3f80000000057421 */ /* 0x001fc60000000000 */
[----:B------:R-:W-:-:S04]  /*0160*/  FFMA R0, R9, R8, -0.33332768082618713379 ;  /* 0xbeaaa9ed09007423 */ /* 0x000fc80000000008 */
[----:B------:R-:W-:Y:S01]  /*0170*/  FFMA R9, R9, R0, RZ ;  /* 0x0000000009097223 */ /* 0x000fe200000000ff */
[----:B------:R-:W0:Y:S02]  /*0180*/  MUFU.RCP R5, R5 ;  /* 0x0000000500057308 */ /* 0x000e240000001000 */
[----:B0-----:R-:W-:-:S05]  /*0190*/  FFMA R6, R5, -2, R6 ;  /* 0xc000000005067823 */ /* 0x001fca0000000006 */
[----:B------:R-:W-:-:S04]  /*01a0*/  FSEL R7, R6, 1, !P0 ;  /* 0x3f80000006077808 */ /* 0x000fc80004000000 */
[--C-:B------:R-:W-:Y:S01]  /*01b0*/  LOP3.LUT R7, R7, 0x80000000, R4.reuse, 0xb8, !PT ;  /* 0x8000000007077812 */ /* 0x100fe200078eb804 */
[----:B------:R-:W-:-:S05]  /*01c0*/  @!P1 FFMA R7, R4, R9, R4 ;  /* 0x0000000904079223 */ /* 0x000fca0000000004 */
[----:B------:R-:W-:Y:S01]  /*01d0*/  STG.E desc[UR4][R2.64], R7 ;  /* 0x0000000702007986 */ /* 0x000fe2000c101904 */
[----:B------:R-:W-:Y:S05]  /*01e0*/  EXIT ;  /* 0x000000000000794d */ /* 0x000fea0003800000 */
.L_x_20:
        /* <DEDUP_REMOVED lines=9> */
.L_x_52:


//--------------------- .text._Z7sigmoidPdi       --------------------------
	.section	.text._Z7sigmoidPdi,"ax",@progbits
	.align	128
        .global         _Z7sigmoidPdi
        .type           _Z7sigmoidPdi,@function
        .size           _Z7sigmoidPdi,(.L_x_39 - _Z7sigmoidPdi)
        .other          _Z7sigmoidPdi,@"STO_CUDA_ENTRY STV_DEFAULT"
_Z7sigmoidPdi:
.text._Z7sigmoidPdi:
        /* <DEDUP_REMOVED lines=12> */
[----:B------:R-:W-:Y:S01]  /*00c0*/  IMAD.MOV.U32 R6, RZ, RZ, 0x652b82fe ;  /* 0x652b82feff067424 */ /* 0x000fe200078e00ff */
[----:B------:R-:W-:Y:S01]  /*00d0*/  UMOV UR6, 0xfefa39ef ;  /* 0xfefa39ef00067882 */ /* 0x000fe20000000000 */
[----:B------:R-:W-:Y:S01]  /*00e0*/  IMAD.MOV.U32 R7, RZ, RZ, 0x3ff71547 ;  /* 0x3ff71547ff077424 */ /* 0x000fe200078e00ff */
[----:B------:R-:W-:Y:S01]  /*00f0*/  UMOV UR7, 0x3fe62e42 ;  /* 0x3fe62e4200077882 */ /* 0x000fe20000000000 */
[----:B------:R-:W-:Y:S04]  /*0100*/  BSSY.RECONVERGENT B0, `(.L_x_21) ;  /* 0x0000037000007945 */ /* 0x000fe80003800200 */
[----:B--2---:R-:W-:Y:S02]  /*0110*/  DFMA R6, R4, -R6, 6.75539944105574400000e+15 ;  /* 0x433800000406742b */ /* 0x004fe40000000806 */
[----:B------:R-:W-:-:S06]  /*0120*/  DADD R12, -RZ, -R4 ;  /* 0x00000000ff0c7229 */ /* 0x000fcc0000000904 */
[----:B------:R-:W-:-:S04]  /*0130*/  DADD R8, R6, -6.75539944105574400000e+15 ;  /* 0xc338000006087429 */ /* 0x000fc80000000000 */
[----:B------:R-:W-:-:S04]  /*0140*/  FSETP.GEU.AND P0, PT, |R13|, 4.1917929649353027344, PT ;  /* 0x4086232b0d00780b */ /* 0x000fc80003f0e200 */
[----:B------:R-:W-:Y:S01]  /*0150*/  DFMA R10, R8, -UR6, -R4 ;  /* 0x80000006080a7c2b */ /* 0x000fe20008000804 */
        /* <DEDUP_REMOVED lines=38> */
[C---:B------:R-:W-:Y:S02]  /*03c0*/  DADD R8, -R4.reuse, +INF ;  /* 0x7ff0000004087429 */ /* 0x040fe40000000100 */
[----:B------:R-:W-:-:S08]  /*03d0*/  DSETP.GT.AND P0, PT, R4, RZ, PT ;  /* 0x000000ff0400722a */ /* 0x000fd00003f04000 */
[----:B------:R-:W-:Y:S02]  /*03e0*/  FSEL R8, R8, RZ, !P0 ;  /* 0x000000ff08087208 */ /* 0x000fe40004000000 */
[----:B------:R-:W-:Y:S02]  /*03f0*/  @!P1 LEA.HI R0, R6, R6, RZ, 0x1 ;  /* 0x0000000606009211 */ /* 0x000fe400078f08ff */
[----:B------:R-:W-:Y:S02]  /*0400*/  FSEL R9, R9, RZ, !P0 ;  /* 0x000000ff09097208 */ /* 0x000fe40004000000 */
[----:B------:R-:W-:-:S05]  /*0410*/  @!P1 SHF.R.S32.HI R5, RZ, 0x1, R0 ;  /* 0x00000001ff059819 */ /* 0x000fca0000011400 */
[----:B------:R-:W-:Y:S02]  /*0420*/  @!P1 IMAD.IADD R4, R6, 0x1, -R5 ;  /* 0x0000000106049824 */ /* 0x000fe400078e0a05 */
[----:B------:R-:W-:-:S03]  /*0430*/  @!P1 IMAD R11, R5, 0x100000, R11 ;  /* 0x00100000050b9824 */ /* 0x000fc600078e020b */
[----:B------:R-:W-:Y:S02]  /*0440*/  @!P1 LEA R5, R4, 0x3ff00000, 0x14 ;  /* 0x3ff0000004059811 */ /* 0x000fe400078ea0ff */
[----:B------:R-:W-:-:S06]  /*0450*/  @!P1 MOV R4, RZ ;  /* 0x000000ff00049202 */ /* 0x000fcc0000000f00 */
[----:B------:R-:W-:-:S11]  /*0460*/  @!P1 DMUL R8, R10, R4 ;  /* 0x000000040a089228 */ /* 0x000fd60000000000 */
.L_x_22:
[----:B------:R-:W-:Y:S05]  /*0470*/  BSYNC.RECONVERGENT B0 ;  /* 0x0000000000007941 */ /* 0x000fea0003800200 */
.L_x_21:
[----:B------:R-:W-:Y:S01]  /*0480*/  DADD R10, R8, 1 ;  /* 0x3ff00000080a7429 */ /* 0x000fe20000000000 */
[----:B------:R-:W-:Y:S05]  /*0490*/  BSSY.RECONVERGENT B0, `(.L_x_23) ;  /* 0x000000e000007945 */ /* 0x000fea0003800200 */
[----:B------:R-:W0:Y:S04]  /*04a0*/  MUFU.RCP64H R5, R11 ;  /* 0x0000000b00057308 */ /* 0x000e280000001800 */
[----:B------:R-:W-:-:S05]  /*04b0*/  VIADD R4, R11, 0x300402 ;  /* 0x003004020b047836 */ /* 0x000fca0000000000 */
[----:B------:R-:W-:Y:S01]  /*04c0*/  FSETP.GEU.AND P0, PT, |R4|, 5.8789094863358348022e-39, PT ;  /* 0x004004020400780b */ /* 0x000fe20003f0e200 */
[----:B0-----:R-:W-:-:S08]  /*04d0*/  DFMA R6, -R10, R4, 1 ;  /* 0x3ff000000a06742b */ /* 0x001fd00000000104 */
[----:B------:R-:W-:-:S08]  /*04e0*/  DFMA R6, R6, R6, R6 ;  /* 0x000000060606722b */ /* 0x000fd00000000006 */
[----:B------:R-:W-:-:S08]  /*04f0*/  DFMA R6, R4, R6, R4 ;  /* 0x000000060406722b */ /* 0x000fd00000000004 */
[----:B------:R-:W-:-:S08]  /*0500*/  DFMA R8, -R10, R6, 1 ;  /* 0x3ff000000a08742b */ /* 0x000fd00000000106 */
[----:B------:R-:W-:Y:S01]  /*0510*/  DFMA R6, R6, R8, R6 ;  /* 0x000000080606722b */ /* 0x000fe20000000006 */
[----:B------:R-:W-:Y:S10]  /*0520*/  @P0 BRA `(.L_x_24) ;  /* 0x0000000000100947 */ /* 0x000ff40003800000 */
[----:B------:R-:W-:-:S05]  /*0530*/  LOP3.LUT R0, R11, 0x7fffffff, RZ, 0xc0, !PT ;  /* 0x7fffffff0b007812 */ /* 0x000fca00078ec0ff */
[----:B------:R-:W-:Y:S01]  /*0540*/  VIADD R8, R0, 0xfff00000 ;  /* 0xfff0000000087836 */ /* 0x000fe20000000000 */
[----:B------:R-:W-:-:S07]  /*0550*/  MOV R0, 0x570 ;  /* 0x0000057000007802 */ /* 0x000fce0000000f00 */
[----:B------:R-:W-:Y:S05]  /*0560*/  CALL.REL.NOINC `($__internal_0_$__cuda_sm20_dblrcp_rn_slowpath_v3) ;  /* 0x00000000000c7944 */ /* 0x000fea0003c00000 */
.L_x_24:
[----:B------:R-:W-:Y:S05]  /*0570*/  BSYNC.RECONVERGENT B0 ;  /* 0x0000000000007941 */ /* 0x000fea0003800200 */
.L_x_23:
[----:B------:R-:W-:Y:S01]  /*0580*/  STG.E.64 desc[UR4][R2.64], R6 ;  /* 0x0000000602007986 */ /* 0x000fe2000c101b04 */
[----:B------:R-:W-:Y:S05]  /*0590*/  EXIT ;  /* 0x000000000000794d */ /* 0x000fea0003800000 */
        .weak           $__internal_0_$__cuda_sm20_dblrcp_rn_slowpath_v3
        .type           $__internal_0_$__cuda_sm20_dblrcp_rn_slowpath_v3,@function
        .size           $__internal_0_$__cuda_sm20_dblrcp_rn_slowpath_v3,(.L_x_39 - $__internal_0_$__cuda_sm20_dblrcp_rn_slowpath_v3)
$__internal_0_$__cuda_sm20_dblrcp_rn_slowpath_v3:
[----:B------:R-:W-:Y:S01]  /*05a0*/  IMAD.MOV.U32 R4, RZ, RZ, R10 ;  /* 0x000000ffff047224 */ /* 0x000fe200078e000a */
[----:B------:R-:W-:Y:S01]  /*05b0*/  MOV R5, R11 ;  /* 0x0000000b00057202 */ /* 0x000fe20000000f00 */
[----:B------:R-:W-:Y:S05]  /*05c0*/  BSSY.RECONVERGENT B1, `(.L_x_25) ;  /* 0x0000024000017945 */ /* 0x000fea0003800200 */
[----:B------:R-:W-:-:S14]  /*05d0*/  DSETP.GTU.AND P0, PT, |R4|, +INF , PT ;  /* 0x7ff000000400742a */ /* 0x000fdc0003f0c200 */
[----:B------:R-:W-:Y:S05]  /*05e0*/  @P0 BRA `(.L_x_26) ;  /* 0x00000000007c0947 */ /* 0x000fea0003800000 */
[----:B------:R-:W-:-:S05]  /*05f0*/  LOP3.LUT R10, R11, 0x7fffffff, RZ, 0xc0, !PT ;  /* 0x7fffffff0b0a7812 */ /* 0x000fca00078ec0ff */
[----:B------:R-:W-:-:S05]  /*0600*/  VIADD R6, R10, 0xffffffff ;  /* 0xffffffff0a067836 */ /* 0x000fca0000000000 */
[----:B------:R-:W-:-:S13]  /*0610*/  ISETP.GE.U32.AND P0, PT, R6, 0x7fefffff, PT ;  /* 0x7fefffff0600780c */ /* 0x000fda0003f06070 */
[----:B------:R-:W-:Y:S01]  /*0620*/  @P0 LOP3.LUT R7, R5, 0x7ff00000, RZ, 0x3c, !PT ;  /* 0x7ff0000005070812 */ /* 0x000fe200078e3cff */
[----:B------:R-:W-:Y:S01]  /*0630*/  @P0 IMAD.MOV.U32 R6, RZ, RZ, RZ ;  /* 0x000000ffff060224 */ /* 0x000fe200078e00ff */
[----:B------:R-:W-:Y:S06]  /*0640*/  @P0 BRA `(.L_x_27) ;  /* 0x00000000006c0947 */ /* 0x000fec0003800000 */
[----:B------:R-:W-:-:S13]  /*0650*/  ISETP.GE.U32.AND P0, PT, R10, 0x1000001, PT ;  /* 0x010000010a00780c */ /* 0x000fda0003f06070 */
[----:B------:R-:W-:Y:S05]  /*0660*/  @!P0 BRA `(.L_x_28) ;  /* 0x0000000000348947 */ /* 0x000fea0003800000 */
[----:B------:R-:W-:Y:S01]  /*0670*/  VIADD R7, R5, 0xc0200000 ;  /* 0xc020000005077836 */ /* 0x000fe20000000000 */
[----:B------:R-:W-:-:S03]  /*0680*/  MOV R6, R4 ;  /* 0x0000000400067202 */ /* 0x000fc60000000f00 */
[----:B------:R-:W0:Y:S03]  /*0690*/  MUFU.RCP64H R9, R7 ;  /* 0x0000000700097308 */ /* 0x000e260000001800 */
[----:B0-----:R-:W-:-:S08]  /*06a0*/  DFMA R10, -R6, R8, 1 ;  /* 0x3ff00000060a742b */ /* 0x001fd00000000108 */
[----:B------:R-:W-:-:S08]  /*06b0*/  DFMA R10, R10, R10, R10 ;  /* 0x0000000a0a0a722b */ /* 0x000fd0000000000a */
[----:B------:R-:W-:-:S08]  /*06c0*/  DFMA R10, R8, R10, R8 ;  /* 0x0000000a080a722b */ /* 0x000fd00000000008 */
[----:B------:R-:W-:-:S08]  /*06d0*/  DFMA R8, -R6, R10, 1 ;  /* 0x3ff000000608742b */ /* 0x000fd0000000010a */
[----:B------:R-:W-:-:S08]  /*06e0*/  DFMA R8, R10, R8, R10 ;  /* 0x000000080a08722b */ /* 0x000fd0000000000a */
[----:B------:R-:W-:-:S08]  /*06f0*/  DMUL R8, R8, 2.2250738585072013831e-308 ;  /* 0x0010000008087828 */ /* 0x000fd00000000000 */
[----:B------:R-:W-:-:S08]  /*0700*/  DFMA R4, -R4, R8, 1 ;  /* 0x3ff000000404742b */ /* 0x000fd00000000108 */
[----:B------:R-:W-:-:S08]  /*0710*/  DFMA R4, R4, R4, R4 ;  /* 0x000000040404722b */ /* 0x000fd00000000004 */
[----:B------:R-:W-:Y:S01]  /*0720*/  DFMA R6, R8, R4, R8 ;  /* 0x000000040806722b */ /* 0x000fe20000000008 */
[----:B------:R-:W-:Y:S10]  /*0730*/  BRA `(.L_x_27) ;  /* 0x0000000000307947 */ /* 0x000ff40003800000 */
.L_x_28:
[----:B------:R-:W-:Y:S01]  /*0740*/  DMUL R4, R4, 8.11296384146066816958e+31 ;  /* 0x4690000004047828 */ /* 0x000fe20000000000 */
[----:B------:R-:W-:-:S05]  /*0750*/  IMAD.MOV.U32 R6, RZ, RZ, R8 ;  /* 0x000000ffff067224 */ /* 0x000fca00078e0008 */
[----:B------:R-:W0:Y:S02]  /*0760*/  MUFU.RCP64H R7, R5 ;  /* 0x0000000500077308 */ /* 0x000e240000001800 */
[----:B0-----:R-:W-:-:S08]  /*0770*/  DFMA R8, -R4, R6, 1 ;  /* 0x3ff000000408742b */ /* 0x001fd00000000106 */
[----:B------:R-:W-:-:S08]  /*0780*/  DFMA R8, R8, R8, R8 ;  /* 0x000000080808722b */ /* 0x000fd00000000008 */
[----:B------:R-:W-:-:S08]  /*0790*/  DFMA R8, R6, R8, R6 ;  /* 0x000000080608722b */ /* 0x000fd00000000006 */
[----:B------:R-:W-:-:S08]  /*07a0*/  DFMA R6, -R4, R8, 1 ;  /* 0x3ff000000406742b */ /* 0x000fd00000000108 */
[----:B------:R-:W-:-:S08]  /*07b0*/  DFMA R6, R8, R6, R8 ;  /* 0x000000060806722b */ /* 0x000fd00000000008 */
[----:B------:R-:W-:Y:S01]  /*07c0*/  DMUL R6, R6, 8.11296384146066816958e+31 ;  /* 0x4690000006067828 */ /* 0x000fe20000000000 */
[----:B------:R-:W-:Y:S10]  /*07d0*/  BRA `(.L_x_27) ;  /* 0x0000000000087947 */ /* 0x000ff40003800000 */
.L_x_26:
[----:B------:R-:W-:Y:S01]  /*07e0*/  LOP3.LUT R7, R5, 0x80000, RZ, 0xfc, !PT ;  /* 0x0008000005077812 */ /* 0x000fe200078efcff */
[----:B------:R-:W-:-:S07]  /*07f0*/  IMAD.MOV.U32 R6, RZ, RZ, R4 ;  /* 0x000000ffff067224 */ /* 0x000fce00078e0004 */
.L_x_27:
[----:B------:R-:W-:Y:S05]  /*0800*/  BSYNC.RECONVERGENT B1 ;  /* 0x0000000000017941 */ /* 0x000fea0003800200 */
.L_x_25:
[----:B------:R-:W-:Y:S01]  /*0810*/  MOV R4, R0 ;  /* 0x0000000000047202 */ /* 0x000fe20000000f00 */
[----:B------:R-:W-:-:S04]  /*0820*/  IMAD.MOV.U32 R5, RZ, RZ, 0x0 ;  /* 0x00000000ff057424 */ /* 0x000fc800078e00ff */
[----:B------:R-:W-:Y:S05]  /*0830*/  RET.REL.NODEC R4 `(_Z7sigmoidPdi) ;  /* 0xfffffff404f07950 */ /* 0x000fea0003c3ffff */
.L_x_29:
        /* <DEDUP_REMOVED lines=12> */
.L_x_39:


//--------------------- .text._Z8sigmoidfPfi      --------------------------
	.section	.text._Z8sigmoidfPfi,"ax",@progbits
	.align	128
        .global         _Z8sigmoidfPfi
        .type           _Z8sigmoidfPfi,@function
        .size           _Z8sigmoidfPfi,(.L_x_40 - _Z8sigmoidfPfi)
        .other          _Z8sigmoidfPfi,@"STO_CUDA_ENTRY STV_DEFAULT"
_Z8sigmoidfPfi:
.text._Z8sigmoidfPfi:
        /* <DEDUP_REMOVED lines=12> */
[----:B------:R-:W-:Y:S01]  /*00c0*/  IMAD.MOV.U32 R3, RZ, RZ, 0x3bbb989d ;  /* 0x3bbb989dff037424 */ /* 0x000fe200078e00ff */
[----:B------:R-:W-:Y:S01]  /*00d0*/  BSSY.RECONVERGENT B0, `(.L_x_30) ;  /* 0x0000015000007945 */ /* 0x000fe20003800200 */
[----:B------:R-:W-:Y:S02]  /*00e0*/  IMAD.MOV.U32 R7, RZ, RZ, 0x437c0000 ;  /* 0x437c0000ff077424 */ /* 0x000fe400078e00ff */
[----:B--2---:R-:W-:-:S04]  /*00f0*/  FFMA.SAT R2, R0, -R3, 0.5 ;  /* 0x3f00000000027423 */ /* 0x004fc80000002803 */
[----:B------:R-:W-:-:S04]  /*0100*/  FFMA.RM R2, R2, R7, 12582913 ;  /* 0x4b40000102027423 */ /* 0x000fc80000004007 */
[C---:B------:R-:W-:Y:S01]  /*0110*/  FADD R3, R2.reuse, -12583039 ;  /* 0xcb40007f02037421 */ /* 0x040fe20000000000 */
[----:B------:R-:W-:-:S03]  /*0120*/  SHF.L.U32 R2, R2, 0x17, RZ ;  /* 0x0000001702027819 */ /* 0x000fc600000006ff */
[----:B------:R-:W-:-:S04]  /*0130*/  FFMA R3, R0, -1.4426950216293334961, -R3 ;  /* 0xbfb8aa3b00037823 */ /* 0x000fc80000000803 */
[----:B------:R-:W-:-:S06]  /*0140*/  FFMA R3, R0, -1.925963033500011079e-08, R3 ;  /* 0xb2a5706000037823 */ /* 0x000fcc0000000003 */
[----:B------:R-:W0:Y:S02]  /*0150*/  MUFU.EX2 R3, R3 ;  /* 0x0000000300037308 */ /* 0x000e240000000800 */
[----:B0-----:R-:W-:-:S04]  /*0160*/  FFMA R0, R2, R3, 1 ;  /* 0x3f80000002007423 */ /* 0x001fc80000000003 */
[----:B------:R-:W-:-:S05]  /*0170*/  VIADD R2, R0, 0x1800000 ;  /* 0x0180000000027836 */ /* 0x000fca0000000000 */
[----:B------:R-:W-:-:S04]  /*0180*/  LOP3.LUT R2, R2, 0x7f800000, RZ, 0xc0, !PT ;  /* 0x7f80000002027812 */ /* 0x000fc800078ec0ff */
[----:B------:R-:W-:-:S13]  /*0190*/  ISETP.GT.U32.AND P0, PT, R2, 0x1ffffff, PT ;  /* 0x01ffffff0200780c */ /* 0x000fda0003f04070 */
[----:B------:R-:W-:Y:S05]  /*01a0*/  @P0 BRA `(.L_x_31) ;  /* 0x00000000000c0947 */ /* 0x000fea0003800000 */
[----:B------:R-:W-:-:S07]  /*01b0*/  MOV R6, 0x1d0 ;  /* 0x000001d000067802 */ /* 0x000fce0000000f00 */
[----:B------:R-:W-:Y:S05]  /*01c0*/  CALL.REL.NOINC `($__internal_1_$__cuda_sm20_rcp_rn_f32_slowpath) ;  /* 0x0000000000207944 */ /* 0x000fea0003c00000 */
[----:B------:R-:W-:Y:S05]  /*01d0*/  BRA `(.L_x_32) ;  /* 0x0000000000107947 */ /* 0x000fea0003800000 */
.L_x_31:
[----:B------:R-:W0:Y:S02]  /*01e0*/  MUFU.RCP R3, R0 ;  /* 0x0000000000037308 */ /* 0x000e240000001000 */
[----:B0-----:R-:W-:-:S04]  /*01f0*/  FFMA R2, R0, R3, -1 ;  /* 0xbf80000000027423 */ /* 0x001fc80000000003 */
[----:B------:R-:W-:-:S04]  /*0200*/  FADD.FTZ R2, -R2, -RZ ;  /* 0x800000ff02027221 */ /* 0x000fc80000010100 */
[----:B------:R-:W-:-:S07]  /*0210*/  FFMA R3, R3, R2, R3 ;  /* 0x0000000203037223 */ /* 0x000fce0000000003 */
.L_x_32:
[----:B------:R-:W-:Y:S05]  /*0220*/  BSYNC.RECONVERGENT B0 ;  /* 0x0000000000007941 */ /* 0x000fea0003800200 */
.L_x_30:
[----:B------:R-:W-:Y:S01]  /*0230*/  STG.E desc[UR4][R4.64], R3 ;  /* 0x0000000304007986 */ /* 0x000fe2000c101904 */
[----:B------:R-:W-:Y:S05]  /*0240*/  EXIT ;  /* 0x000000000000794d */ /* 0x000fea0003800000 */
        .weak           $__internal_1_$__cuda_sm20_rcp_rn_f32_slowpath
        .type           $__internal_1_$__cuda_sm20_rcp_rn_f32_slowpath,@function
        .size           $__internal_1_$__cuda_sm20_rcp_rn_f32_slowpath,(.L_x_40 - $__internal_1_$__cuda_sm20_rcp_rn_f32_slowpath)
$__internal_1_$__cuda_sm20_rcp_rn_f32_slowpath:
[----:B------:R-:W-:Y:S01]  /*0250*/  IMAD.SHL.U32 R2, R0, 0x2, RZ ;  /* 0x0000000200027824 */ /* 0x000fe200078e00ff */
[----:B------:R-:W-:Y:S04]  /*0260*/  BSSY.RECONVERGENT B1, `(.L_x_33) ;  /* 0x0000030000017945 */ /* 0x000fe80003800200 */
[----:B------:R-:W-:-:S04]  /*0270*/  SHF.R.U32.HI R2, RZ, 0x18, R2 ;  /* 0x00000018ff027819 */ /* 0x000fc80000011602 */
[----:B------:R-:W-:-:S13]  /*0280*/  ISETP.NE.U32.AND P0, PT, R2, RZ, PT ;  /* 0x000000ff0200720c */ /* 0x000fda0003f05070 */
[----:B------:R-:W-:Y:S05]  /*0290*/  @P0 BRA `(.L_x_34) ;  /* 0x0000000000280947 */ /* 0x000fea0003800000 */
[----:B------:R-:W-:-:S04]  /*02a0*/  SHF.L.U32 R2, R0, 0x1, RZ ;  /* 0x0000000100027819 */ /* 0x000fc800000006ff */
[----:B------:R-:W-:-:S13]  /*02b0*/  ISETP.NE.AND P0, PT, R2, RZ, PT ;  /* 0x000000ff0200720c */ /* 0x000fda0003f05270 */
[----:B------:R-:W-:Y:S01]  /*02c0*/  @P0 FFMA R7, R0, 1.84467440737095516160e+19, RZ ;  /* 0x5f80000000070823 */ /* 0x000fe200000000ff */
[----:B------:R-:W-:Y:S08]  /*02d0*/  @!P0 MUFU.RCP R3, R0 ;  /* 0x0000000000038308 */ /* 0x000ff00000001000 */
[----:B------:R-:W0:Y:S02]  /*02e0*/  @P0 MUFU.RCP R2, R7 ;  /* 0x0000000700020308 */ /* 0x000e240000001000 */
[----:B0-----:R-:W-:-:S04]  /*02f0*/  @P0 FFMA R8, R7, R2, -1 ;  /* 0xbf80000007080423 */ /* 0x001fc80000000002 */
[----:B------:R-:W-:-:S04]  /*0300*/  @P0 FADD.FTZ R9, -R8, -RZ ;  /* 0x800000ff08090221 */ /* 0x000fc80000010100 */
[----:B------:R-:W-:-:S04]  /*0310*/  @P0 FFMA R2, R2, R9, R2 ;  /* 0x0000000902020223 */ /* 0x000fc80000000002 */
[----:B------:R-:W-:Y:S01]  /*0320*/  @P0 FFMA R3, R2, 1.84467440737095516160e+19, RZ ;  /* 0x5f80000002030823 */ /* 0x000fe200000000ff */
[----:B------:R-:W-:Y:S06]  /*0330*/  BRA `(.L_x_35) ;  /* 0x0000000000887947 */ /* 0x000fec0003800000 */
.L_x_34:
[----:B------:R-:W-:-:S05]  /*0340*/  VIADD R3, R2, 0xffffff03 ;  /* 0xffffff0302037836 */ /* 0x000fca0000000000 */
[----:B------:R-:W-:-:S13]  /*0350*/  ISETP.GT.U32.AND P0, PT, R3, 0x1, PT ;  /* 0x000000010300780c */ /* 0x000fda0003f04070 */
[----:B------:R-:W-:Y:S05]  /*0360*/  @P0 BRA `(.L_x_36) ;  /* 0x0000000000780947 */ /* 0x000fea0003800000 */
[----:B------:R-:W-:Y:S01]  /*0370*/  LOP3.LUT R7, R0, 0x7fffff, RZ, 0xc0, !PT ;  /* 0x007fffff00077812 */ /* 0x000fe200078ec0ff */
[----:B------:R-:W-:-:S03]  /*0380*/  IMAD.MOV.U32 R12, RZ, RZ, 0x3 ;  /* 0x00000003ff0c7424 */ /* 0x000fc600078e00ff */
[----:B------:R-:W-:Y:S02]  /*0390*/  LOP3.LUT R7, R7, 0x3f800000, RZ, 0xfc, !PT ;  /* 0x3f80000007077812 */ /* 0x000fe400078efcff */
[----:B------:R-:W-:Y:S02]  /*03a0*/  SHF.L.U32 R11, R12, R3, RZ ;  /* 0x000000030c0b7219 */ /* 0x000fe400000006ff */
[----:B------:R-:W0:Y:S02]  /*03b0*/  MUFU.RCP R8, R7 ;  /* 0x0000000700087308 */ /* 0x000e240000001000 */
[----:B0-----:R-:W-:-:S04]  /*03c0*/  FFMA R9, R7, R8, -1 ;  /* 0xbf80000007097423 */ /* 0x001fc80000000008 */
[----:B------:R-:W-:-:S04]  /*03d0*/  FADD.FTZ R9, -R9, -RZ ;  /* 0x800000ff09097221 */ /* 0x000fc80000010100 */
[CCC-:B------:R-:W-:Y:S01]  /*03e0*/  FFMA.RM R10, R8.reuse, R9.reuse, R8.reuse ;  /* 0x00000009080a7223 */ /* 0x1c0fe20000004008 */
[----:B------:R-:W-:-:S04]  /*03f0*/  FFMA.RP R9, R8, R9, R8 ;  /* 0x0000000908097223 */ /* 0x000fc80000008008 */
[C---:B------:R-:W-:Y:S02]  /*0400*/  LOP3.LUT R8, R10.reuse, 0x7fffff, RZ, 0xc0, !PT ;  /* 0x007fffff0a087812 */ /* 0x040fe400078ec0ff */
[----:B------:R-:W-:Y:S02]  /*0410*/  FSETP.NEU.FTZ.AND P0, PT, R10, R9, PT ;  /* 0x000000090a00720b */ /* 0x000fe40003f1d000 */
[----:B------:R-:W-:Y:S02]  /*0420*/  LOP3.LUT R8, R8, 0x800000, RZ, 0xfc, !PT ;  /* 0x0080000008087812 */ /* 0x000fe400078efcff */
[----:B------:R-:W-:Y:S02]  /*0430*/  SEL R9, RZ, 0xffffffff, !P0 ;  /* 0xffffffffff097807 */ /* 0x000fe40004000000 */
[----:B------:R-:W-:Y:S02]  /*0440*/  LOP3.LUT R10, R11, R8, RZ, 0xc0, !PT ;  /* 0x000000080b0a7212 */ /* 0x000fe400078ec0ff */
[----:B------:R-:W-:-:S02]  /*0450*/  IADD3 R9, PT, PT, -R9, RZ, RZ ;  /* 0x000000ff09097210 */ /* 0x000fc40007ffe1ff */
[-C--:B------:R-:W-:Y:S02]  /*0460*/  SHF.R.U32.HI R10, RZ, R3.reuse, R10 ;  /* 0x00000003ff0a7219 */ /* 0x080fe4000001160a */
[----:B------:R-:W-:Y:S02]  /*0470*/  LOP3.LUT P1, RZ, R9, R3, R8, 0xf8, !PT ;  /* 0x0000000309ff7212 */ /* 0x000fe4000782f808 */
[C---:B------:R-:W-:Y:S02]  /*0480*/  LOP3.LUT P0, RZ, R10.reuse, 0x1, RZ, 0xc0, !PT ;  /* 0x000000010aff7812 */ /* 0x040fe4000780c0ff */
[----:B------:R-:W-:-:S04]  /*0490*/  LOP3.LUT P2, RZ, R10, 0x2, RZ, 0xc0, !PT ;  /* 0x000000020aff7812 */ /* 0x000fc8000784c0ff */
[----:B------:R-:W-:Y:S02]  /*04a0*/  PLOP3.LUT P0, PT, P0, P1, P2, 0xe0, 0x0 ;  /* 0x000000000000781c */ /* 0x000fe40000703c20 */
[----:B------:R-:W-:Y:S02]  /*04b0*/  LOP3.LUT P1, RZ, R0, 0x7fffff, RZ, 0xc0, !PT ;  /* 0x007fffff00ff7812 */ /* 0x000fe4000782c0ff */
[----:B------:R-:W-:-:S05]  /*04c0*/  SEL R3, RZ, 0x1, !P0 ;  /* 0x00000001ff037807 */ /* 0x000fca0004000000 */
[----:B------:R-:W-:-:S05]  /*04d0*/  IMAD.MOV R3, RZ, RZ, -R3 ;  /* 0x000000ffff037224 */ /* 0x000fca00078e0a03 */
[----:B------:R-:W-:Y:S01]  /*04e0*/  ISETP.GE.AND P0, PT, R3, RZ, PT ;  /* 0x000000ff0300720c */ /* 0x000fe20003f06270 */
[----:B------:R-:W-:-:S05]  /*04f0*/  VIADD R3, R2, 0xffffff04 ;  /* 0xffffff0402037836 */ /* 0x000fca0000000000 */
[----:B------:R-:W-:-:S07]  /*0500*/  SHF.R.U32.HI R3, RZ, R3, R8 ;  /* 0x00000003ff037219 */ /* 0x000fce0000011608 */
[----:B------:R-:W-:-:S05]  /*0510*/  @!P0 IADD3 R3, PT, PT, R3, 0x1, RZ ;  /* 0x0000000103038810 */ /* 0x000fca0007ffe0ff */
[----:B------:R-:W-:-:S05]  /*0520*/  @!P1 IMAD.SHL.U32 R3, R3, 0x2, RZ ;  /* 0x0000000203039824 */ /* 0x000fca00078e00ff */
[----:B------:R-:W-:Y:S01]  /*0530*/  LOP3.LUT R3, R3, 0x80000000, R0, 0xf8, !PT ;  /* 0x8000000003037812 */ /* 0x000fe200078ef800 */
[----:B------:R-:W-:Y:S06]  /*0540*/  BRA `(.L_x_35) ;  /* 0x0000000000047947 */ /* 0x000fec0003800000 */
.L_x_36:
[----:B------:R0:W1:Y:S02]  /*0550*/  MUFU.RCP R3, R0 ;  /* 0x0000000000037308 */ /* 0x0000640000001000 */
.L_x_35:
[----:B------:R-:W-:Y:S05]  /*0560*/  BSYNC.RECONVERGENT B1 ;  /* 0x0000000000017941 */ /* 0x000fea0003800200 */
.L_x_33:
[----:B------:R-:W-:-:S04]  /*0570*/  HFMA2 R7, -RZ, RZ, 0, 0 ;  /* 0x00000000ff077431 */ /* 0x000fc800000001ff */
[----:B01----:R-:W-:Y:S05]  /*0580*/  RET.REL.NODEC R6 `(_Z8sigmoidfPfi) ;  /* 0xfffffff8069c7950 */ /* 0x003fea0003c3ffff */
.L_x_37:
        /* <DEDUP_REMOVED lines=15> */
.L_x_40:


//--------------------- .nv.shared.reserved.0     --------------------------
	.section	.nv.shared.reserved.0,"aw",@nobits
	.weak		__nv_reservedSMEM_offset_0_alias
	.size		__nv_reservedSMEM_offset_0_alias, 0, 64
	.other		__nv_reservedSMEM_offset_0_alias,@"STO_CUDA_RESERVED_SHARED STV_DEFAULT"
__nv_reservedSMEM_offset_0_alias:
	.zero		0
	.zero		64


//--------------------- .nv.constant0._Z13binaryLogLossPdPfS_i --------------------------
	.section	.nv.constant0._Z13binaryLogLossPdPfS_i,"a",@progbits
	.sectionflags	@""
	.align	4
.nv.constant0._Z13binaryLogLossPdPfS_i:
	.zero		924


//--------------------- .nv.constant0._Z14binaryLogLossfPfS_S_i --------------------------
	.section	.nv.constant0._Z14binaryLogLossfPfS_S_i,"a",@progbits
	.sectionflags	@""
	.align	4
.nv.constant0._Z14binaryLogLossfPfS_S_i:
	.zero		924


//--------------------- .nv.constant0._Z7logLossPdPfS_i --------------------------
	.section	.nv.constant0._Z7logLossPdPfS_i,"a",@progbits
	.sectionflags	@""
	.align	4
.nv.constant0._Z7logLossPdPfS_i:
	.zero		924


//--------------------- .nv.constant0._Z8logLossfPfS_S_i --------------------------
	.section	.nv.constant0._Z8logLossfPfS_S_i,"a",@progbits
	.sectionflags	@""
	.align	4
.nv.constant0._Z8logLossfPfS_S_i:
	.zero		924


//--------------------- .nv.constant0._Z12squaredErrorPdS_S_i --------------------------
	.section	.nv.constant0._Z12squaredErrorPdS_S_i,"a",@progbits
	.sectionflags	@""
	.align	4
.nv.constant0._Z12squaredErrorPdS_S_i:
	.zero		924


//--------------------- .nv.constant0._Z13squaredErrorfPfS_S_i --------------------------
	.section	.nv.constant0._Z13squaredErrorfPfS_S_i,"a",@progbits
	.sectionflags	@""
	.align	4
.nv.constant0._Z13squaredErrorfPfS_S_i:
	.zero		924


//--------------------- .nv.constant0._Z21inplaceReluDerivativePdS_i --------------------------
	.section	.nv.constant0._Z21inplaceReluDerivativePdS_i,"a",@progbits
	.sectionflags	@""
	.align	4
.nv.constant0._Z21inplaceReluDerivativePdS_i:
	.zero		916


//--------------------- .nv.constant0._Z22inplaceReluDerivativefPfS_i --------------------------
	.section	.nv.constant0._Z22inplaceReluDerivativefPfS_i,"a",@progbits
	.sectionflags	@""
	.align	4
.nv.constant0._Z22inplaceReluDerivativefPfS_i:
	.zero		916


//--------------------- .nv.constant0._Z4clipPdddi --------------------------
	.section	.nv.constant0._Z4clipPdddi,"a",@progbits
	.sectionflags	@""
	.align	4
.nv.constant0._Z4clipPdddi:
	.zero		924


//--------------------- .nv.constant0._Z5clipfPfffi --------------------------
	.section	.nv.constant0._Z5clipfPfffi,"a",@progbits
	.sectionflags	@""
	.align	4
.nv.constant0._Z5clipfPfffi:
	.zero		916


//--------------------- .nv.constant0._Z6myTanhPdi --------------------------
	.section	.nv.constant0._Z6myTanhPdi,"a",@progbits
	.sectionflags	@""
	.align	4
.nv.constant0._Z6myTanhPdi:
	.zero		908


//--------------------- .nv.constant0._Z7myTanhfPfi --------------------------
	.section	.nv.constant0._Z7myTanhfPfi,"a",@progbits
	.sectionflags	@""
	.align	4
.nv.constant0._Z7myTanhfPfi:
	.zero		908


//--------------------- .nv.constant0._Z7sigmoidPdi --------------------------
	.section	.nv.constant0._Z7sigmoidPdi,"a",@progbits
	.sectionflags	@""
	.align	4
.nv.constant0._Z7sigmoidPdi:
	.zero		908


//--------------------- .nv.constant0._Z8sigmoidfPfi --------------------------
	.section	.nv.constant0._Z8sigmoidfPfi,"a",@progbits
	.sectionflags	@""
	.align	4
.nv.constant0._Z8sigmoidfPfi:
	.zero		908


//--------------------- SYMBOLS --------------------------

	.type		.nv.reservedSmem.offset0,@object
	.size		.nv.reservedSmem.offset0,0x4
